	.target	sm_100a

	.elftype	@"ET_EXEC"


//--------------------- .note.nv.tkinfo           --------------------------
	.section	.note.nv.tkinfo,"",@"SHT_NOTE"
	.sectionflags	@"SHF_NOTE_NV_TKINFO"
	.tkinfo
        /*0018*/ 	.word	0x00000002
        /*0030*/ 	.string	""
        /*0030*/ 	.string	"ptxas"
        /*0030*/ 	.string	"Cuda compilation tools, release 13.0, V13.0.88"
        /*0030*/ 	.string	"Build cuda_13.0.r13.0/compiler.36424714_0"
        /*0030*/ 	.string	"-arch sm_100a -m 64 "



//--------------------- .note.nv.cuinfo           --------------------------
	.section	.note.nv.cuinfo,"",@"SHT_NOTE"
	.sectionflags	@"SHF_NOTE_NV_CUINFO"
        /*0018*/ 	.short	0x0002
        /*001a*/ 	.short	0x0064
        /*001c*/ 	.short	0x0082
	.zero		2


//--------------------- .nv.info                  --------------------------
	.section	.nv.info,"",@"SHT_CUDA_INFO"
	.align	4


	//----- nvinfo : EIATTR_REGCOUNT
	.align		4
        /*0000*/ 	.byte	0x04, 0x2f
        /*0002*/ 	.short	(.L_16 - .L_15)
	.align		4
.L_15:
        /*0004*/ 	.word	index@(_ZN7cutlass13device_kernelINS_4gemm6kernel13GemmUniversalIN4cute5tupleIJiiiiEEENS1_10collective13CollectiveMmaINS1_35MainloopSm100TmaUmmaWarpSpecializedILi6ELi2ELi4ENS5_IJNS4_1CILi2EEENSA_ILi1EEESC_EEEEENS5_IJNSA_ILi64EEENSA_ILi176EEENSA_ILi128EEEEEENS_12float_e4m3_tENS5_IJlSC_lEEESJ_SK_NS4_8TiledMMAINS4_8MMA_AtomIJNS4_10MMA_TraitsINS4_19SM100_MMA_F8F6F4_SSEJSJ_SJ_fSF_SG_NS4_17integral_constantINS4_4UMMA5MajorELSR_0EEESS_NSP_INSQ_7ScaleInELST_0EEESU_EEEEEENS4_6LayoutINS5_IJSC_SC_SC_EEENS5_IJNSA_ILi0EEESZ_SZ_EEEEENS5_IJNS4_10UnderscoreES12_S12_EEEEENS4_13SM90_TMA_LOADENS4_14ComposedLayoutINS4_7SwizzleILi3ELi4ELi3EEENS4_18smem_ptr_flag_bitsILi8EEENSX_INS5_IJNSA_ILi8EEESH_EEENS5_IJSH_SC_EEEEEEEvNS4_8identityENS4_23SM90_TMA_LOAD_MULTICASTES1F_vS1G_EENS_8epilogue10collective18CollectiveEpilogueINS1J_23Sm100TmaWarpSpecializedILi1ELi1ELi88ELb0ELb0EEEJSI_NS5_IJNSX_ISF_SC_EENSX_ISG_SC_EEEEESJ_SK_SJ_SK_NS1J_6fusion15FusionCallbacksIS1N_NS1R_17LinearCombinationISJ_fSJ_fLNS_15FloatRoundStyleE2EEESI_S1Q_JEEENS4_5SM1004TMEM4LOAD25SM100_TMEM_LOAD_16dp32b8xES15_NS16_INS17_ILi0ELi4ELi3EEES1A_NSX_INS5_IJS1B_NSA_ILi16EEEEEENS5_IJS22_SC_EEEEEEENS4_39AutoVectorizingCopyWithAssumedAlignmentILi128EEENS4_14SM90_TMA_STOREES26_S28_S28_EEEvvEEEEvNT_6ParamsE)
        /*0008*/ 	.word	0x000000c4


	//----- nvinfo : EIATTR_FRAME_SIZE
	.align		4
.L_16:
        /*000c*/ 	.byte	0x04, 0x11
        /*000e*/ 	.short	(.L_18 - .L_17)
	.align		4
.L_17:
        /*0010*/ 	.word	index@($__internal_2_$__cuda_sm10x_tcgen05_guardrail_trap_unallocated_columns_being_dealloced)
        /*0014*/ 	.word	0x00000000


	//----- nvinfo : EIATTR_FRAME_SIZE
	.align		4
.L_18:
        /*0018*/ 	.byte	0x04, 0x11
        /*001a*/ 	.short	(.L_20 - .L_19)
	.align		4
.L_19:
        /*001c*/ 	.word	index@($__internal_1_$__cuda_sm10x_tcgen05_guardrail_trap_phase_invalid_during_alloc)
        /*0020*/ 	.word	0x00000000


	//----- nvinfo : EIATTR_FRAME_SIZE
	.align		4
.L_20:
        /*0024*/ 	.byte	0x04, 0x11
        /*0026*/ 	.short	(.L_22 - .L_21)
	.align		4
.L_21:
        /*0028*/ 	.word	index@($__internal_0_$__cuda_sm10x_tcgen05_guardrail_trap_col_being_dealloced_not_returned_by_alloc)
        /*002c*/ 	.word	0x00000000


	//----- nvinfo : EIATTR_FRAME_SIZE
	.align		4
.L_22:
        /*0030*/ 	.byte	0x04, 0x11
        /*0032*/ 	.short	(.L_24 - .L_23)
	.align		4
.L_23:
        /*0034*/ 	.word	index@(_ZN7cutlass13device_kernelINS_4gemm6kernel13GemmUniversalIN4cute5tupleIJiiiiEEENS1_10collective13CollectiveMmaINS1_35MainloopSm100TmaUmmaWarpSpecializedILi6ELi2ELi4ENS5_IJNS4_1CILi2EEENSA_ILi1EEESC_EEEEENS5_IJNSA_ILi64EEENSA_ILi176EEENSA_ILi128EEEEEENS_12float_e4m3_tENS5_IJlSC_lEEESJ_SK_NS4_8TiledMMAINS4_8MMA_AtomIJNS4_10MMA_TraitsINS4_19SM100_MMA_F8F6F4_SSEJSJ_SJ_fSF_SG_NS4_17integral_constantINS4_4UMMA5MajorELSR_0EEESS_NSP_INSQ_7ScaleInELST_0EEESU_EEEEEENS4_6LayoutINS5_IJSC_SC_SC_EEENS5_IJNSA_ILi0EEESZ_SZ_EEEEENS5_IJNS4_10UnderscoreES12_S12_EEEEENS4_13SM90_TMA_LOADENS4_14ComposedLayoutINS4_7SwizzleILi3ELi4ELi3EEENS4_18smem_ptr_flag_bitsILi8EEENSX_INS5_IJNSA_ILi8EEESH_EEENS5_IJSH_SC_EEEEEEEvNS4_8identityENS4_23SM90_TMA_LOAD_MULTICASTES1F_vS1G_EENS_8epilogue10collective18CollectiveEpilogueINS1J_23Sm100TmaWarpSpecializedILi1ELi1ELi88ELb0ELb0EEEJSI_NS5_IJNSX_ISF_SC_EENSX_ISG_SC_EEEEESJ_SK_SJ_SK_NS1J_6fusion15FusionCallbacksIS1N_NS1R_17LinearCombinationISJ_fSJ_fLNS_15FloatRoundStyleE2EEESI_S1Q_JEEENS4_5SM1004TMEM4LOAD25SM100_TMEM_LOAD_16dp32b8xES15_NS16_INS17_ILi0ELi4ELi3EEES1A_NSX_INS5_IJS1B_NSA_ILi16EEEEEENS5_IJS22_SC_EEEEEEENS4_39AutoVectorizingCopyWithAssumedAlignmentILi128EEENS4_14SM90_TMA_STOREES26_S28_S28_EEEvvEEEEvNT_6ParamsE)
        /*0038*/ 	.word	0x00000000


	//----- nvinfo : EIATTR_MIN_STACK_SIZE
	.align		4
.L_24:
        /*003c*/ 	.byte	0x04, 0x12
        /*003e*/ 	.short	(.L_26 - .L_25)
	.align		4
.L_25:
        /*0040*/ 	.word	index@(_ZN7cutlass13device_kernelINS_4gemm6kernel13GemmUniversalIN4cute5tupleIJiiiiEEENS1_10collective13CollectiveMmaINS1_35MainloopSm100TmaUmmaWarpSpecializedILi6ELi2ELi4ENS5_IJNS4_1CILi2EEENSA_ILi1EEESC_EEEEENS5_IJNSA_ILi64EEENSA_ILi176EEENSA_ILi128EEEEEENS_12float_e4m3_tENS5_IJlSC_lEEESJ_SK_NS4_8TiledMMAINS4_8MMA_AtomIJNS4_10MMA_TraitsINS4_19SM100_MMA_F8F6F4_SSEJSJ_SJ_fSF_SG_NS4_17integral_constantINS4_4UMMA5MajorELSR_0EEESS_NSP_INSQ_7ScaleInELST_0EEESU_EEEEEENS4_6LayoutINS5_IJSC_SC_SC_EEENS5_IJNSA_ILi0EEESZ_SZ_EEEEENS5_IJNS4_10UnderscoreES12_S12_EEEEENS4_13SM90_TMA_LOADENS4_14ComposedLayoutINS4_7SwizzleILi3ELi4ELi3EEENS4_18smem_ptr_flag_bitsILi8EEENSX_INS5_IJNSA_ILi8EEESH_EEENS5_IJSH_SC_EEEEEEEvNS4_8identityENS4_23SM90_TMA_LOAD_MULTICASTES1F_vS1G_EENS_8epilogue10collective18CollectiveEpilogueINS1J_23Sm100TmaWarpSpecializedILi1ELi1ELi88ELb0ELb0EEEJSI_NS5_IJNSX_ISF_SC_EENSX_ISG_SC_EEEEESJ_SK_SJ_SK_NS1J_6fusion15FusionCallbacksIS1N_NS1R_17LinearCombinationISJ_fSJ_fLNS_15FloatRoundStyleE2EEESI_S1Q_JEEENS4_5SM1004TMEM4LOAD25SM100_TMEM_LOAD_16dp32b8xES15_NS16_INS17_ILi0ELi4ELi3EEES1A_NSX_INS5_IJS1B_NSA_ILi16EEEEEENS5_IJS22_SC_EEEEEEENS4_39AutoVectorizingCopyWithAssumedAlignmentILi128EEENS4_14SM90_TMA_STOREES26_S28_S28_EEEvvEEEEvNT_6ParamsE)
        /*0044*/ 	.word	0x00000000
.L_26:


//--------------------- .nv.compat                --------------------------
	.section	.nv.compat,"",@"SHT_CUDA_COMPAT_INFO"
	.align	4
        /*0000*/ 	.byte	0x02, 0x09, 0x01, 0x00, 0x02, 0x02, 0x02, 0x00, 0x02, 0x05, 0x05, 0x00, 0x03, 0x07, 0x01, 0x01
        /*0010*/ 	.byte	0x02, 0x03, 0x01, 0x00, 0x02, 0x06, 0x01, 0x00, 0x04, 0x0b, 0x08, 0x00, 0x09, 0x00, 0x00, 0x00
        /*0020*/ 	.byte	0x00, 0x00, 0x00, 0x00


//--------------------- .nv.info._ZN7cutlass13device_kernelINS_4gemm6kernel13GemmUniversalIN4cute5tupleIJiiiiEEENS1_10collective13CollectiveMmaINS1_35MainloopSm100TmaUmmaWarpSpecializedILi6ELi2ELi4ENS5_IJNS4_1CILi2EEENSA_ILi1EEESC_EEEEENS5_IJNSA_ILi64EEENSA_ILi176EEENSA_ILi128EEEEEENS_12float_e4m3_tENS5_IJlSC_lEEESJ_SK_NS4_8TiledMMAINS4_8MMA_AtomIJNS4_10MMA_TraitsINS4_19SM100_MMA_F8F6F4_SSEJSJ_SJ_fSF_SG_NS4_17integral_constantINS4_4UMMA5MajorELSR_0EEESS_NSP_INSQ_7ScaleInELST_0EEESU_EEEEEENS4_6LayoutINS5_IJSC_SC_SC_EEENS5_IJNSA_ILi0EEESZ_SZ_EEEEENS5_IJNS4_10UnderscoreES12_S12_EEEEENS4_13SM90_TMA_LOADENS4_14ComposedLayoutINS4_7SwizzleILi3ELi4ELi3EEENS4_18smem_ptr_flag_bitsILi8EEENSX_INS5_IJNSA_ILi8EEESH_EEENS5_IJSH_SC_EEEEEEEvNS4_8identityENS4_23SM90_TMA_LOAD_MULTICASTES1F_vS1G_EENS_8epilogue10collective18CollectiveEpilogueINS1J_23Sm100TmaWarpSpecializedILi1ELi1ELi88ELb0ELb0EEEJSI_NS5_IJNSX_ISF_SC_EENSX_ISG_SC_EEEEESJ_SK_SJ_SK_NS1J_6fusion15FusionCallbacksIS1N_NS1R_17LinearCombinationISJ_fSJ_fLNS_15FloatRoundStyleE2EEESI_S1Q_JEEENS4_5SM1004TMEM4LOAD25SM100_TMEM_LOAD_16dp32b8xES15_NS16_INS17_ILi0ELi4ELi3EEES1A_NSX_INS5_IJS1B_NSA_ILi16EEEEEENS5_IJS22_SC_EEEEEEENS4_39AutoVectorizingCopyWithAssumedAlignmentILi128EEENS4_14SM90_TMA_STOREES26_S28_S28_EEEvvEEEEvNT_6ParamsE --------------------------
	.section	.nv.info._ZN7cutlass13device_kernelINS_4gemm6kernel13GemmUniversalIN4cute5tupleIJiiiiEEENS1_10collective13CollectiveMmaINS1_35MainloopSm100TmaUmmaWarpSpecializedILi6ELi2ELi4ENS5_IJNS4_1CILi2EEENSA_ILi1EEESC_EEEEENS5_IJNSA_ILi64EEENSA_ILi176EEENSA_ILi128EEEEEENS_12float_e4m3_tENS5_IJlSC_lEEESJ_SK_NS4_8TiledMMAINS4_8MMA_AtomIJNS4_10MMA_TraitsINS4_19SM100_MMA_F8F6F4_SSEJSJ_SJ_fSF_SG_NS4_17integral_constantINS4_4UMMA5MajorELSR_0EEESS_NSP_INSQ_7ScaleInELST_0EEESU_EEEEEENS4_6LayoutINS5_IJSC_SC_SC_EEENS5_IJNSA_ILi0EEESZ_SZ_EEEEENS5_IJNS4_10UnderscoreES12_S12_EEEEENS4_13SM90_TMA_LOADENS4_14ComposedLayoutINS4_7SwizzleILi3ELi4ELi3EEENS4_18smem_ptr_flag_bitsILi8EEENSX_INS5_IJNSA_ILi8EEESH_EEENS5_IJSH_SC_EEEEEEEvNS4_8identityENS4_23SM90_TMA_LOAD_MULTICASTES1F_vS1G_EENS_8epilogue10collective18CollectiveEpilogueINS1J_23Sm100TmaWarpSpecializedILi1ELi1ELi88ELb0ELb0EEEJSI_NS5_IJNSX_ISF_SC_EENSX_ISG_SC_EEEEESJ_SK_SJ_SK_NS1J_6fusion15FusionCallbacksIS1N_NS1R_17LinearCombinationISJ_fSJ_fLNS_15FloatRoundStyleE2EEESI_S1Q_JEEENS4_5SM1004TMEM4LOAD25SM100_TMEM_LOAD_16dp32b8xES15_NS16_INS17_ILi0ELi4ELi3EEES1A_NSX_INS5_IJS1B_NSA_ILi16EEEEEENS5_IJS22_SC_EEEEEEENS4_39AutoVectorizingCopyWithAssumedAlignmentILi128EEENS4_14SM90_TMA_STOREES26_S28_S28_EEEvvEEEEvNT_6ParamsE,"",@"SHT_CUDA_INFO"
	.sectionflags	@""
	.align	4


	//----- nvinfo : EIATTR_CUDA_API_VERSION
	.align		4
        /*0000*/ 	.byte	0x04, 0x37
        /*0002*/ 	.short	(.L_28 - .L_27)
.L_27:
        /*0004*/ 	.word	0x00000082


	//----- nvinfo : EIATTR_KPARAM_INFO
	.align		4
.L_28:
        /*0008*/ 	.byte	0x04, 0x17
        /*000a*/ 	.short	(.L_30 - .L_29)
.L_29:
        /*000c*/ 	.word	0x00000000
        /*0010*/ 	.short	0x0000
        /*0012*/ 	.short	0x0000
        /*0014*/ 	.byte	0x00, 0xf0, 0x01, 0x20


	//----- nvinfo : EIATTR_AT_ENTRY_FRAGMENTS
	.align		4
.L_30:
        /*0018*/ 	.byte	0x04, 0x4f
        /*001a*/ 	.short	(.L_32 - .L_31)


	//   ....[0]....
.L_31:
        /*001c*/ 	.word	0x00000006


	//----- nvinfo : EIATTR_RESERVED_SMEM_USED
	.align		4
.L_32:
        /*0020*/ 	.byte	0x01, 0x41
	.zero		2


	//----- nvinfo : EIATTR_SPARSE_MMA_MASK
	.align		4
        /*0024*/ 	.byte	0x03, 0x50
        /*0026*/ 	.short	0x0000


	//----- nvinfo : EIATTR_TCGEN05_1CTA_USED
	.align		4
        /*0028*/ 	.byte	0x01, 0x51
	.zero		2


	//----- nvinfo : EIATTR_MAXREG_COUNT
	.align		4
        /*002c*/ 	.byte	0x03, 0x1b
        /*002e*/ 	.short	0x00ff


	//----- nvinfo : EIATTR_NUM_BARRIERS
	.align		4
        /*0030*/ 	.byte	0x02, 0x4c
        /*0032*/ 	.byte	0x07
	.zero		1


	//----- nvinfo : EIATTR_EXTERNS
	.align		4
        /*0034*/ 	.byte	0x04, 0x0f
        /*0036*/ 	.short	(.L_34 - .L_33)


	//   ....[0]....
	.align		4
.L_33:
        /*0038*/ 	.word	index@(__assertfail)


	//----- nvinfo : EIATTR_MERCURY_ISA_VERSION
	.align		4
.L_34:
        /*003c*/ 	.byte	0x03, 0x5f
        /*003e*/ 	.short	0x0101


	//----- nvinfo : EIATTR_INT_WARP_WIDE_INSTR_OFFSETS
	.align		4
        /*0040*/ 	.byte	0x04, 0x31
        /*0042*/ 	.short	(.L_36 - .L_35)


	//   ....[0]....
.L_35:
        /*0044*/ 	.word	0x00003d10


	//   ....[1]....
        /*0048*/ 	.word	0x00003d30


	//   ....[2]....
        /*004c*/ 	.word	0x00003d60


	//   ....[3]....
        /*0050*/ 	.word	0x00004930


	//   ....[4]....
        /*0054*/ 	.word	0x00004940


	//   ....[5]....
        /*0058*/ 	.word	0x00004b30


	//   ....[6]....
        /*005c*/ 	.word	0x00004b50


	//   ....[7]....
        /*0060*/ 	.word	0x00004b70


	//   ....[8]....
        /*0064*/ 	.word	0x00004b90


	//   ....[9]....
        /*0068*/ 	.word	0x00004c00


	//   ....[10]....
        /*006c*/ 	.word	0x00004c40


	//   ....[11]....
        /*0070*/ 	.word	0x00004c60


	//   ....[12]....
        /*0074*/ 	.word	0x00004cc0


	//   ....[13]....
        /*0078*/ 	.word	0x00004d30


	//   ....[14]....
        /*007c*/ 	.word	0x00004d50


	//----- nvinfo : EIATTR_COOP_GROUP_MASK_REGIDS
	.align		4
.L_36:
        /*0080*/ 	.byte	0x04, 0x29
        /*0082*/ 	.short	(.L_38 - .L_37)


	//   ....[0]....
.L_37:
        /*0084*/ 	.word	0xffffffff


	//   ....[1]....
        /*0088*/ 	.word	0xffffffff


	//   ....[2]....
        /*008c*/ 	.word	0xffffffff


	//   ....[3]....
        /*0090*/ 	.word	0xffffffff


	//   ....[4]....
        /*0094*/ 	.word	0xffffffff


	//   ....[5]....
        /*0098*/ 	.word	0xffffffff


	//   ....[6]....
        /*009c*/ 	.word	0xffffffff


	//   ....[7]....
        /*00a0*/ 	.word	0xffffffff


	//   ....[8]....
        /*00a4*/ 	.word	0xffffffff


	//   ....[9]....
        /*00a8*/ 	.word	0xffffffff


	//   ....[10]....
        /*00ac*/ 	.word	0xffffffff


	//   ....[11]....
        /*00b0*/ 	.word	0xffffffff


	//   ....[12]....
        /*00b4*/ 	.word	0xffffffff


	//   ....[13]....
        /*00b8*/ 	.word	0xffffffff


	//----- nvinfo : EIATTR_COOP_GROUP_INSTR_OFFSETS
	.align		4
.L_38:
        /*00bc*/ 	.byte	0x04, 0x28
        /*00be*/ 	.short	(.L_40 - .L_39)


	//   ....[0]....
.L_39:
        /*00c0*/ 	.word	0x00000090


	//   ....[1]....
        /*00c4*/ 	.word	0x000004c0


	//   ....[2]....
        /*00c8*/ 	.word	0x000006a0


	//   ....[3]....
        /*00cc*/ 	.word	0x000007e0


	//   ....[4]....
        /*00d0*/ 	.word	0x000008e0


	//   ....[5]....
        /*00d4*/ 	.word	0x00000a50


	//   ....[6]....
        /*00d8*/ 	.word	0x00000bf0


	//   ....[7]....
        /*00dc*/ 	.word	0x00000da0


	//   ....[8]....
        /*00e0*/ 	.word	0x00001f50


	//   ....[9]....
        /*00e4*/ 	.word	0x00002f10


	//   ....[10]....
        /*00e8*/ 	.word	0x00003120


	//   ....[11]....
        /*00ec*/ 	.word	0x00003150


	//   ....[12]....
        /*00f0*/ 	.word	0x00003bf0


	//   ....[13]....
        /*00f4*/ 	.word	0x00003e20


	//----- nvinfo : EIATTR_VRC_CTA_INIT_COUNT
	.align		4
.L_40:
        /*00f8*/ 	.byte	0x02, 0x4a
        /*00fa*/ 	.byte	0x80
	.zero		1


	//----- nvinfo : EIATTR_SYSCALL_OFFSETS
	.align		4
        /*00fc*/ 	.byte	0x04, 0x46
        /*00fe*/ 	.short	(.L_42 - .L_41)


	//   ....[0]....
.L_41:
        /*0100*/ 	.word	0x00006010


	//   ....[1]....
        /*0104*/ 	.word	0x00006190


	//   ....[2]....
        /*0108*/ 	.word	0x00006310


	//   ....[3]....
        /*010c*/ 	.word	0x00006490


	//   ....[4]....
        /*0110*/ 	.word	0x00006610


	//   ....[5]....
        /*0114*/ 	.word	0x00006790


	//   ....[6]....
        /*0118*/ 	.word	0x00006910


	//   ....[7]....
        /*011c*/ 	.word	0x00006a90


	//   ....[8]....
        /*0120*/ 	.word	0x00006c10


	//   ....[9]....
        /*0124*/ 	.word	0x00006d90


	//   ....[10]....
        /*0128*/ 	.word	0x00006f10


	//----- nvinfo : EIATTR_MBARRIER_INSTR_OFFSETS
	.align		4
.L_42:
        /*012c*/ 	.byte	0x04, 0x39
        /*012e*/ 	.short	(.L_44 - .L_43)


	//   ....[0]....
.L_43:
        /*0130*/ 	.word	0x000005d0
        /*0134*/ 	.word	0x000000ff
        /*0138*/ 	.word	0x00000000
        /*013c*/ 	.short	0x0100
        /*013e*/ 	.byte	0x07
	.zero		1


	//   ....[1]....
        /*0140*/ 	.word	0x000005e0
        /*0144*/ 	.word	0x000000ff
        /*0148*/ 	.word	0x00000030
        /*014c*/ 	.short	0x0100
        /*014e*/ 	.byte	0x07
	.zero		1


	//   ....[2]....
        /*0150*/ 	.word	0x000005f0
        /*0154*/ 	.word	0x000000ff
        /*0158*/ 	.word	0x00000008
        /*015c*/ 	.short	0x0100
        /*015e*/ 	.byte	0x07
	.zero		1


	//   ....[3]....
        /*0160*/ 	.word	0x00000600
        /*0164*/ 	.word	0x000000ff
        /*0168*/ 	.word	0x00000038
        /*016c*/ 	.short	0x0100
        /*016e*/ 	.byte	0x07
	.zero		1


	//   ....[4]....
        /*0170*/ 	.word	0x00000610
        /*0174*/ 	.word	0x000000ff
        /*0178*/ 	.word	0x00000010
        /*017c*/ 	.short	0x0100
        /*017e*/ 	.byte	0x07
	.zero		1


	//   ....[5]....
        /*0180*/ 	.word	0x00000620
        /*0184*/ 	.word	0x000000ff
        /*0188*/ 	.word	0x00000040
        /*018c*/ 	.short	0x0100
        /*018e*/ 	.byte	0x07
	.zero		1


	//   ....[6]....
        /*0190*/ 	.word	0x00000630
        /*0194*/ 	.word	0x000000ff
        /*0198*/ 	.word	0x00000018
        /*019c*/ 	.short	0x0100
        /*019e*/ 	.byte	0x07
	.zero		1


	//   ....[7]....
        /*01a0*/ 	.word	0x00000640
        /*01a4*/ 	.word	0x000000ff
        /*01a8*/ 	.word	0x00000048
        /*01ac*/ 	.short	0x0100
        /*01ae*/ 	.byte	0x07
	.zero		1


	//   ....[8]....
        /*01b0*/ 	.word	0x00000650
        /*01b4*/ 	.word	0x000000ff
        /*01b8*/ 	.word	0x00000020
        /*01bc*/ 	.short	0x0100
        /*01be*/ 	.byte	0x07
	.zero		1


	//   ....[9]....
        /*01c0*/ 	.word	0x00000660
        /*01c4*/ 	.word	0x000000ff
        /*01c8*/ 	.word	0x00000050
        /*01cc*/ 	.short	0x0100
        /*01ce*/ 	.byte	0x07
	.zero		1


	//   ....[10]....
        /*01d0*/ 	.word	0x00000670
        /*01d4*/ 	.word	0x000000ff
        /*01d8*/ 	.word	0x00000028
        /*01dc*/ 	.short	0x0100
        /*01de*/ 	.byte	0x07
	.zero		1


	//   ....[11]....
        /*01e0*/ 	.word	0x00000680
        /*01e4*/ 	.word	0x000000ff
        /*01e8*/ 	.word	0x00000058
        /*01ec*/ 	.short	0x0100
        /*01ee*/ 	.byte	0x07
	.zero		1


	//   ....[12]....
        /*01f0*/ 	.word	0x000007b0
        /*01f4*/ 	.word	0x000000ff
        /*01f8*/ 	.word	0x00000060
        /*01fc*/ 	.short	0x0100
        /*01fe*/ 	.byte	0x07
	.zero		1


	//   ....[13]....
        /*0200*/ 	.word	0x000007c0
        /*0204*/ 	.word	0x000000ff
        /*0208*/ 	.word	0x00000068
        /*020c*/ 	.short	0x0100
        /*020e*/ 	.byte	0x07
	.zero		1


	//   ....[14]....
        /*0210*/ 	.word	0x000008b0
        /*0214*/ 	.word	0x000000ff
        /*0218*/ 	.word	0x00000070
        /*021c*/ 	.short	0x0100
        /*021e*/ 	.byte	0x06
	.zero		1


	//   ....[15]....
        /*0220*/ 	.word	0x000008c0
        /*0224*/ 	.word	0x000000ff
        /*0228*/ 	.word	0x00000078
        /*022c*/ 	.short	0x0100
        /*022e*/ 	.byte	0x06
	.zero		1


	//   ....[16]....
        /*0230*/ 	.word	0x00000a00
        /*0234*/ 	.word	0x000000ff
        /*0238*/ 	.word	0x00000080
        /*023c*/ 	.short	0x0100
        /*023e*/ 	.byte	0x06
	.zero		1


	//   ....[17]....
        /*0240*/ 	.word	0x00000a10
        /*0244*/ 	.word	0x000000ff
        /*0248*/ 	.word	0x00000090
        /*024c*/ 	.short	0x0100
        /*024e*/ 	.byte	0x06
	.zero		1


	//   ....[18]....
        /*0250*/ 	.word	0x00000a20
        /*0254*/ 	.word	0x000000ff
        /*0258*/ 	.word	0x00000088
        /*025c*/ 	.short	0x0100
        /*025e*/ 	.byte	0x06
	.zero		1


	//   ....[19]....
        /*0260*/ 	.word	0x00000a30
        /*0264*/ 	.word	0x000000ff
        /*0268*/ 	.word	0x00000098
        /*026c*/ 	.short	0x0100
        /*026e*/ 	.byte	0x06
	.zero		1


	//   ....[20]....
        /*0270*/ 	.word	0x00000b60
        /*0274*/ 	.word	0x000000ff
        /*0278*/ 	.word	0x000000a0
        /*027c*/ 	.short	0x0100
        /*027e*/ 	.byte	0x07
	.zero		1


	//   ....[21]....
        /*0280*/ 	.word	0x00000b70
        /*0284*/ 	.word	0x000000ff
        /*0288*/ 	.word	0x000000c0
        /*028c*/ 	.short	0x0100
        /*028e*/ 	.byte	0x07
	.zero		1


	//   ....[22]....
        /*0290*/ 	.word	0x00000b80
        /*0294*/ 	.word	0x000000ff
        /*0298*/ 	.word	0x000000a8
        /*029c*/ 	.short	0x0100
        /*029e*/ 	.byte	0x07
	.zero		1


	//   ....[23]....
        /*02a0*/ 	.word	0x00000b90
        /*02a4*/ 	.word	0x000000ff
        /*02a8*/ 	.word	0x000000c8
        /*02ac*/ 	.short	0x0100
        /*02ae*/ 	.byte	0x07
	.zero		1


	//   ....[24]....
        /*02b0*/ 	.word	0x00000ba0
        /*02b4*/ 	.word	0x000000ff
        /*02b8*/ 	.word	0x000000b0
        /*02bc*/ 	.short	0x0100
        /*02be*/ 	.byte	0x07
	.zero		1


	//   ....[25]....
        /*02c0*/ 	.word	0x00000bb0
        /*02c4*/ 	.word	0x000000ff
        /*02c8*/ 	.word	0x000000d0
        /*02cc*/ 	.short	0x0100
        /*02ce*/ 	.byte	0x07
	.zero		1


	//   ....[26]....
        /*02d0*/ 	.word	0x00000bc0
        /*02d4*/ 	.word	0x000000ff
        /*02d8*/ 	.word	0x000000b8
        /*02dc*/ 	.short	0x0100
        /*02de*/ 	.byte	0x07
	.zero		1


	//   ....[27]....
        /*02e0*/ 	.word	0x00000bd0
        /*02e4*/ 	.word	0x000000ff
        /*02e8*/ 	.word	0x000000d8
        /*02ec*/ 	.short	0x0100
        /*02ee*/ 	.byte	0x07
	.zero		1


	//   ....[28]....
        /*02f0*/ 	.word	0x00000cc0
        /*02f4*/ 	.word	0x000000ff
        /*02f8*/ 	.word	0x000000e0
        /*02fc*/ 	.short	0x0100
        /*02fe*/ 	.byte	0x06
	.zero		1


	//   ....[29]....
        /*0300*/ 	.word	0x00000cd0
        /*0304*/ 	.word	0x000000ff
        /*0308*/ 	.word	0x000000f0
        /*030c*/ 	.short	0x0100
        /*030e*/ 	.byte	0x06
	.zero		1


	//   ....[30]....
        /*0310*/ 	.word	0x00000ce0
        /*0314*/ 	.word	0x000000ff
        /*0318*/ 	.word	0x000000e8
        /*031c*/ 	.short	0x0100
        /*031e*/ 	.byte	0x06
	.zero		1


	//   ....[31]....
        /*0320*/ 	.word	0x00000cf0
        /*0324*/ 	.word	0x000000ff
        /*0328*/ 	.word	0x000000f8
        /*032c*/ 	.short	0x0100
        /*032e*/ 	.byte	0x06
	.zero		1


	//   ....[32]....
        /*0330*/ 	.word	0x00001800
        /*0334*/ 	.word	0x00000000
        /*0338*/ 	.word	0x000000f0
        /*033c*/ 	.short	0x010a
        /*033e*/ 	.byte	0xff
	.zero		1


	//   ....[33]....
        /*0340*/ 	.word	0x00001820
        /*0344*/ 	.word	0x00000000
        /*0348*/ 	.word	0x000000e0
        /*034c*/ 	.short	0x0101
        /*034e*/ 	.byte	0xff
	.zero		1


	//   ....[34]....
        /*0350*/ 	.word	0x000018e0
        /*0354*/ 	.word	0x000000ff
        /*0358*/ 	.word	0x00000030
        /*035c*/ 	.short	0x010a
        /*035e*/ 	.byte	0x07
	.zero		1


	//   ....[35]....
        /*0360*/ 	.word	0x00001960
        /*0364*/ 	.word	0x000000ff
        /*0368*/ 	.word	0x00000030
        /*036c*/ 	.short	0x010a
        /*036e*/ 	.byte	0x21
	.zero		1


	//   ....[36]....
        /*0370*/ 	.word	0x00001af0
        /*0374*/ 	.word	0x000000ff
        /*0378*/ 	.word	0x00000030
        /*037c*/ 	.short	0x010a
        /*037e*/ 	.byte	0x09
	.zero		1


	//   ....[37]....
        /*0380*/ 	.word	0x00001c10
        /*0384*/ 	.word	0x000000ff
        /*0388*/ 	.word	0x00000078
        /*038c*/ 	.short	0x0101
        /*038e*/ 	.byte	0x06
	.zero		1


	//   ....[38]....
        /*0390*/ 	.word	0x00001c30
        /*0394*/ 	.word	0x000000ff
        /*0398*/ 	.word	0x00000030
        /*039c*/ 	.short	0x010a
        /*039e*/ 	.byte	0x07
	.zero		1


	//   ....[39]....
        /*03a0*/ 	.word	0x00001cb0
        /*03a4*/ 	.word	0x000000ff
        /*03a8*/ 	.word	0x00000030
        /*03ac*/ 	.short	0x010a
        /*03ae*/ 	.byte	0x09
	.zero		1


	//   ....[40]....
        /*03b0*/ 	.word	0x00001e40
        /*03b4*/ 	.word	0x000000ff
        /*03b8*/ 	.word	0x00000030
        /*03bc*/ 	.short	0x010a
        /*03be*/ 	.byte	0x08
	.zero		1


	//   ....[41]....
        /*03c0*/ 	.word	0x00001f80
        /*03c4*/ 	.word	0x00000003
        /*03c8*/ 	.word	0x00000080
        /*03cc*/ 	.short	0x010a
        /*03ce*/ 	.byte	0xff
	.zero		1


	//   ....[42]....
        /*03d0*/ 	.word	0x000020d0
        /*03d4*/ 	.word	0x00000000
        /*03d8*/ 	.word	0x00000000
        /*03dc*/ 	.short	0x0101
        /*03de*/ 	.byte	0xff
	.zero		1


	//   ....[43]....
        /*03e0*/ 	.word	0x00002670
        /*03e4*/ 	.word	0x000000ff
        /*03e8*/ 	.word	0x00000000
        /*03ec*/ 	.short	0x010a
        /*03ee*/ 	.byte	0x04
	.zero		1


	//   ....[44]....
        /*03f0*/ 	.word	0x00002700
        /*03f4*/ 	.word	0x000000ff
        /*03f8*/ 	.word	0x00000000
        /*03fc*/ 	.short	0x010a
        /*03fe*/ 	.byte	0x04
	.zero		1


	//   ....[45]....
        /*0400*/ 	.word	0x00002790
        /*0404*/ 	.word	0x000000ff
        /*0408*/ 	.word	0x00000000
        /*040c*/ 	.short	0x010a
        /*040e*/ 	.byte	0x04
	.zero		1


	//   ....[46]....
        /*0410*/ 	.word	0x00002820
        /*0414*/ 	.word	0x000000ff
        /*0418*/ 	.word	0x00000000
        /*041c*/ 	.short	0x010a
        /*041e*/ 	.byte	0x04
	.zero		1


	//   ....[47]....
        /*0420*/ 	.word	0x000028b0
        /*0424*/ 	.word	0x000000ff
        /*0428*/ 	.word	0x00000000
        /*042c*/ 	.short	0x010a
        /*042e*/ 	.byte	0x04
	.zero		1


	//   ....[48]....
        /*0430*/ 	.word	0x00002950
        /*0434*/ 	.word	0x00000000
        /*0438*/ 	.word	0x00000000
        /*043c*/ 	.short	0x010a
        /*043e*/ 	.byte	0xff
	.zero		1


	//   ....[49]....
        /*0440*/ 	.word	0x00002a70
        /*0444*/ 	.word	0x00000002
        /*0448*/ 	.word	0x000000e0
        /*044c*/ 	.short	0x010a
        /*044e*/ 	.byte	0xff
	.zero		1


	//   ....[50]....
        /*0450*/ 	.word	0x00002ad0
        /*0454*/ 	.word	0x00000004
        /*0458*/ 	.word	0x00000000
        /*045c*/ 	.short	0x0101
        /*045e*/ 	.byte	0xff
	.zero		1


	//   ....[51]....
        /*0460*/ 	.word	0x00002af0
        /*0464*/ 	.word	0x000000ff
        /*0468*/ 	.word	0x00000090
        /*046c*/ 	.short	0x010a
        /*046e*/ 	.byte	0x05
	.zero		1


	//   ....[52]....
        /*0470*/ 	.word	0x00002c10
        /*0474*/ 	.word	0x00000002
        /*0478*/ 	.word	0x00000080
        /*047c*/ 	.short	0x010a
        /*047e*/ 	.byte	0xff
	.zero		1


	//   ....[53]....
        /*0480*/ 	.word	0x00002d20
        /*0484*/ 	.word	0x00000002
        /*0488*/ 	.word	0x00000000
        /*048c*/ 	.short	0x0101
        /*048e*/ 	.byte	0xff
	.zero		1


	//   ....[54]....
        /*0490*/ 	.word	0x00002db0
        /*0494*/ 	.word	0x000000ff
        /*0498*/ 	.word	0x00000090
        /*049c*/ 	.short	0x0106
        /*049e*/ 	.byte	0x05
	.zero		1


	//   ....[55]....
        /*04a0*/ 	.word	0x00002dd0
        /*04a4*/ 	.word	0x000000ff
        /*04a8*/ 	.word	0x00000090
        /*04ac*/ 	.short	0x010a
        /*04ae*/ 	.byte	0x05
	.zero		1


	//   ....[56]....
        /*04b0*/ 	.word	0x00002e60
        /*04b4*/ 	.word	0x000000ff
        /*04b8*/ 	.word	0x00000090
        /*04bc*/ 	.short	0x0106
        /*04be*/ 	.byte	0x04
	.zero		1


	//   ....[57]....
        /*04c0*/ 	.word	0x00002ea0
        /*04c4*/ 	.word	0x00000000
        /*04c8*/ 	.word	0x00000090
        /*04cc*/ 	.short	0x010a
        /*04ce*/ 	.byte	0xff
	.zero		1


	//   ....[58]....
        /*04d0*/ 	.word	0x000033f0
        /*04d4*/ 	.word	0x00000000
        /*04d8*/ 	.word	0x00000080
        /*04dc*/ 	.short	0x010a
        /*04de*/ 	.byte	0xff
	.zero		1


	//   ....[59]....
        /*04e0*/ 	.word	0x00003500
        /*04e4*/ 	.word	0x00000003
        /*04e8*/ 	.word	0x00000000
        /*04ec*/ 	.short	0x0101
        /*04ee*/ 	.byte	0xff
	.zero		1


	//   ....[60]....
        /*04f0*/ 	.word	0x00003510
        /*04f4*/ 	.word	0x000000ff
        /*04f8*/ 	.word	0x00000000
        /*04fc*/ 	.short	0x010a
        /*04fe*/ 	.byte	0x05
	.zero		1


	//   ....[61]....
        /*0500*/ 	.word	0x00003580
        /*0504*/ 	.word	0x000000ff
        /*0508*/ 	.word	0x000000c0
        /*050c*/ 	.short	0x010a
        /*050e*/ 	.byte	0x0f
	.zero		1


	//   ....[62]....
        /*0510*/ 	.word	0x00003650
        /*0514*/ 	.word	0x000000ff
        /*0518*/ 	.word	0x00000000
        /*051c*/ 	.short	0x010a
        /*051e*/ 	.byte	0x07
	.zero		1


	//   ....[63]....
        /*0520*/ 	.word	0x00003780
        /*0524*/ 	.word	0x000000ff
        /*0528*/ 	.word	0x00000000
        /*052c*/ 	.short	0x010a
        /*052e*/ 	.byte	0x06
	.zero		1


	//   ....[64]....
        /*0530*/ 	.word	0x00003a20
        /*0534*/ 	.word	0x000000ff
        /*0538*/ 	.word	0x00000000
        /*053c*/ 	.short	0x010a
        /*053e*/ 	.byte	0x05
	.zero		1


	//   ....[65]....
        /*0540*/ 	.word	0x00003ab0
        /*0544*/ 	.word	0x000000ff
        /*0548*/ 	.word	0x00000000
        /*054c*/ 	.short	0x010a
        /*054e*/ 	.byte	0x05
	.zero		1


	//   ....[66]....
        /*0550*/ 	.word	0x00003b40
        /*0554*/ 	.word	0x000000ff
        /*0558*/ 	.word	0x00000000
        /*055c*/ 	.short	0x010a
        /*055e*/ 	.byte	0x05
	.zero		1


	//   ....[67]....
        /*0560*/ 	.word	0x00003bd0
        /*0564*/ 	.word	0x000000ff
        /*0568*/ 	.word	0x00000000
        /*056c*/ 	.short	0x010a
        /*056e*/ 	.byte	0x06
	.zero		1


	//   ....[68]....
        /*0570*/ 	.word	0x000040c0
        /*0574*/ 	.word	0x00000003
        /*0578*/ 	.word	0x00000080
        /*057c*/ 	.short	0x010a
        /*057e*/ 	.byte	0xff
	.zero		1


	//   ....[69]....
        /*0580*/ 	.word	0x00004230
        /*0584*/ 	.word	0x00000000
        /*0588*/ 	.word	0x00000000
        /*058c*/ 	.short	0x0101
        /*058e*/ 	.byte	0xff
	.zero		1


	//   ....[70]....
        /*0590*/ 	.word	0x000046f0
        /*0594*/ 	.word	0x000000ff
        /*0598*/ 	.word	0x00000078
        /*059c*/ 	.short	0x010a
        /*059e*/ 	.byte	0x1d
	.zero		1


	//   ....[71]....
        /*05a0*/ 	.word	0x00004870
        /*05a4*/ 	.word	0x000000ff
        /*05a8*/ 	.word	0x00000068
        /*05ac*/ 	.short	0x010a
        /*05ae*/ 	.byte	0x1d
	.zero		1


	//   ....[72]....
        /*05b0*/ 	.word	0x00004d70
        /*05b4*/ 	.word	0x000000ff
        /*05b8*/ 	.word	0x00000060
        /*05bc*/ 	.short	0x010b
        /*05be*/ 	.byte	0x1d
	.zero		1


	//   ....[73]....
        /*05c0*/ 	.word	0x00004d80
        /*05c4*/ 	.word	0x000000ff
        /*05c8*/ 	.word	0x00000000
        /*05cc*/ 	.short	0x0101
        /*05ce*/ 	.byte	0x3c
	.zero		1


	//   ....[74]....
        /*05d0*/ 	.word	0x00004dc0
        /*05d4*/ 	.word	0x00000000
        /*05d8*/ 	.word	0x00000068
        /*05dc*/ 	.short	0x010a
        /*05de*/ 	.byte	0xff
	.zero		1


	//   ....[75]....
        /*05e0*/ 	.word	0x00005050
        /*05e4*/ 	.word	0x00000000
        /*05e8*/ 	.word	0x00000080
        /*05ec*/ 	.short	0x010a
        /*05ee*/ 	.byte	0xff
	.zero		1


	//   ....[76]....
        /*05f0*/ 	.word	0x00005120
        /*05f4*/ 	.word	0x00000000
        /*05f8*/ 	.word	0x00000000
        /*05fc*/ 	.short	0x0101
        /*05fe*/ 	.byte	0xff
	.zero		1


	//   ....[77]....
        /*0600*/ 	.word	0x00005aa0
        /*0604*/ 	.word	0x000000ff
        /*0608*/ 	.word	0x00000060
        /*060c*/ 	.short	0x010a
        /*060e*/ 	.byte	0x3f
	.zero		1


	//   ....[78]....
        /*0610*/ 	.word	0x00005ab0
        /*0614*/ 	.word	0x000000ff
        /*0618*/ 	.word	0x000000a0
        /*061c*/ 	.short	0x010a
        /*061e*/ 	.byte	0x06
	.zero		1


	//   ....[79]....
        /*0620*/ 	.word	0x00005b40
        /*0624*/ 	.word	0x000000ff
        /*0628*/ 	.word	0x00000060
        /*062c*/ 	.short	0x010a
        /*062e*/ 	.byte	0x3f
	.zero		1


	//   ....[80]....
        /*0630*/ 	.word	0x00005e00
        /*0634*/ 	.word	0x000000ff
        /*0638*/ 	.word	0x00000000
        /*063c*/ 	.short	0x0101
        /*063e*/ 	.byte	0x04
	.zero		1


	//   ....[81]....
        /*0640*/ 	.word	0x00005e40
        /*0644*/ 	.word	0x000000ff
        /*0648*/ 	.word	0x000000a0
        /*064c*/ 	.short	0x010a
        /*064e*/ 	.byte	0x04
	.zero		1


	//   ....[82]....
        /*0650*/ 	.word	0x00007ba0
        /*0654*/ 	.word	0x000000ff
        /*0658*/ 	.word	0x00000000
        /*065c*/ 	.short	0x0101
        /*065e*/ 	.byte	0x04
	.zero		1


	//   ....[83]....
        /*0660*/ 	.word	0x00008be0
        /*0664*/ 	.word	0x00000000
        /*0668*/ 	.word	0x000000f0
        /*066c*/ 	.short	0x010a
        /*066e*/ 	.byte	0xff
	.zero		1


	//   ....[84]....
        /*0670*/ 	.word	0x00008c40
        /*0674*/ 	.word	0x00000000
        /*0678*/ 	.word	0x00000030
        /*067c*/ 	.short	0x010a
        /*067e*/ 	.byte	0xff
	.zero		1


	//   ....[85]....
        /*0680*/ 	.word	0x00008ca0
        /*0684*/ 	.word	0x00000000
        /*0688*/ 	.word	0x00000030
        /*068c*/ 	.short	0x010a
        /*068e*/ 	.byte	0xff
	.zero		1


	//   ....[86]....
        /*0690*/ 	.word	0x00008cf0
        /*0694*/ 	.word	0x00000003
        /*0698*/ 	.word	0x00000080
        /*069c*/ 	.short	0x010a
        /*069e*/ 	.byte	0xff
	.zero		1


	//   ....[87]....
        /*06a0*/ 	.word	0x00008d50
        /*06a4*/ 	.word	0x00000000
        /*06a8*/ 	.word	0x00000000
        /*06ac*/ 	.short	0x010a
        /*06ae*/ 	.byte	0xff
	.zero		1


	//   ....[88]....
        /*06b0*/ 	.word	0x00008db0
        /*06b4*/ 	.word	0x00000000
        /*06b8*/ 	.word	0x00000000
        /*06bc*/ 	.short	0x010a
        /*06be*/ 	.byte	0xff
	.zero		1


	//   ....[89]....
        /*06c0*/ 	.word	0x00008e10
        /*06c4*/ 	.word	0x00000000
        /*06c8*/ 	.word	0x00000000
        /*06cc*/ 	.short	0x010a
        /*06ce*/ 	.byte	0xff
	.zero		1


	//   ....[90]....
        /*06d0*/ 	.word	0x00008e70
        /*06d4*/ 	.word	0x00000000
        /*06d8*/ 	.word	0x00000000
        /*06dc*/ 	.short	0x010a
        /*06de*/ 	.byte	0xff
	.zero		1


	//   ....[91]....
        /*06e0*/ 	.word	0x00008ed0
        /*06e4*/ 	.word	0x00000000
        /*06e8*/ 	.word	0x00000000
        /*06ec*/ 	.short	0x010a
        /*06ee*/ 	.byte	0xff
	.zero		1


	//   ....[92]....
        /*06f0*/ 	.word	0x00008f20
        /*06f4*/ 	.word	0x00000002
        /*06f8*/ 	.word	0x000000e0
        /*06fc*/ 	.short	0x010a
        /*06fe*/ 	.byte	0xff
	.zero		1


	//   ....[93]....
        /*0700*/ 	.word	0x00008f80
        /*0704*/ 	.word	0x00000002
        /*0708*/ 	.word	0x00000090
        /*070c*/ 	.short	0x010a
        /*070e*/ 	.byte	0xff
	.zero		1


	//   ....[94]....
        /*0710*/ 	.word	0x00008fd0
        /*0714*/ 	.word	0x00000002
        /*0718*/ 	.word	0x00000080
        /*071c*/ 	.short	0x010a
        /*071e*/ 	.byte	0xff
	.zero		1


	//   ....[95]....
        /*0720*/ 	.word	0x00009030
        /*0724*/ 	.word	0x00000000
        /*0728*/ 	.word	0x00000090
        /*072c*/ 	.short	0x010a
        /*072e*/ 	.byte	0xff
	.zero		1


	//   ....[96]....
        /*0730*/ 	.word	0x00009080
        /*0734*/ 	.word	0x00000000
        /*0738*/ 	.word	0x00000080
        /*073c*/ 	.short	0x010a
        /*073e*/ 	.byte	0xff
	.zero		1


	//   ....[97]....
        /*0740*/ 	.word	0x000090e0
        /*0744*/ 	.word	0x00000003
        /*0748*/ 	.word	0x000000c0
        /*074c*/ 	.short	0x010a
        /*074e*/ 	.byte	0xff
	.zero		1


	//   ....[98]....
        /*0750*/ 	.word	0x00009140
        /*0754*/ 	.word	0x00000000
        /*0758*/ 	.word	0x00000000
        /*075c*/ 	.short	0x010a
        /*075e*/ 	.byte	0xff
	.zero		1


	//   ....[99]....
        /*0760*/ 	.word	0x000091a0
        /*0764*/ 	.word	0x00000000
        /*0768*/ 	.word	0x00000000
        /*076c*/ 	.short	0x010a
        /*076e*/ 	.byte	0xff
	.zero		1


	//   ....[100]....
        /*0770*/ 	.word	0x00009200
        /*0774*/ 	.word	0x00000000
        /*0778*/ 	.word	0x00000000
        /*077c*/ 	.short	0x010a
        /*077e*/ 	.byte	0xff
	.zero		1


	//   ....[101]....
        /*0780*/ 	.word	0x00009260
        /*0784*/ 	.word	0x00000000
        /*0788*/ 	.word	0x00000000
        /*078c*/ 	.short	0x010a
        /*078e*/ 	.byte	0xff
	.zero		1


	//   ....[102]....
        /*0790*/ 	.word	0x000092c0
        /*0794*/ 	.word	0x00000000
        /*0798*/ 	.word	0x00000000
        /*079c*/ 	.short	0x010a
        /*079e*/ 	.byte	0xff
	.zero		1


	//   ....[103]....
        /*07a0*/ 	.word	0x00009310
        /*07a4*/ 	.word	0x00000003
        /*07a8*/ 	.word	0x00000080
        /*07ac*/ 	.short	0x010a
        /*07ae*/ 	.byte	0xff
	.zero		1


	//   ....[104]....
        /*07b0*/ 	.word	0x00009370
        /*07b4*/ 	.word	0x00000000
        /*07b8*/ 	.word	0x00000078
        /*07bc*/ 	.short	0x010a
        /*07be*/ 	.byte	0xff
	.zero		1


	//   ....[105]....
        /*07c0*/ 	.word	0x000093d0
        /*07c4*/ 	.word	0x00000003
        /*07c8*/ 	.word	0x00000068
        /*07cc*/ 	.short	0x010a
        /*07ce*/ 	.byte	0xff
	.zero		1


	//   ....[106]....
        /*07d0*/ 	.word	0x00009420
        /*07d4*/ 	.word	0x00000000
        /*07d8*/ 	.word	0x00000080
        /*07dc*/ 	.short	0x010a
        /*07de*/ 	.byte	0xff
	.zero		1


	//   ....[107]....
        /*07e0*/ 	.word	0x00009480
        /*07e4*/ 	.word	0x00000000
        /*07e8*/ 	.word	0x00000060
        /*07ec*/ 	.short	0x010a
        /*07ee*/ 	.byte	0xff
	.zero		1


	//   ....[108]....
        /*07f0*/ 	.word	0x00009500
        /*07f4*/ 	.word	0x00000000
        /*07f8*/ 	.word	0x000000a0
        /*07fc*/ 	.short	0x010a
        /*07fe*/ 	.byte	0xff
	.zero		1


	//----- nvinfo : EIATTR_NUM_MBARRIERS
	.align		4
.L_44:
        /*0800*/ 	.byte	0x03, 0x38
        /*0802*/ 	.short	0x0020


	//----- nvinfo : EIATTR_EXIT_INSTR_OFFSETS
	.align		4
        /*0804*/ 	.byte	0x04, 0x1c
        /*0806*/ 	.short	(.L_46 - .L_45)


	//   ....[0]....
.L_45:
        /*0808*/ 	.word	0x00002980


	//   ....[1]....
        /*080c*/ 	.word	0x00002e70


	//   ....[2]....
        /*0810*/ 	.word	0x00002ed0


	//   ....[3]....
        /*0814*/ 	.word	0x00003e30


	//   ....[4]....
        /*0818*/ 	.word	0x00004df0


	//   ....[5]....
        /*081c*/ 	.word	0x00004e30


	//   ....[6]....
        /*0820*/ 	.word	0x00008bd0


	//----- nvinfo : EIATTR_MAX_THREADS
	.align		4
.L_46:
        /*0824*/ 	.byte	0x04, 0x05
        /*0826*/ 	.short	(.L_48 - .L_47)
.L_47:
        /*0828*/ 	.word	0x00000100
        /*082c*/ 	.word	0x00000001
        /*0830*/ 	.word	0x00000001


	//----- nvinfo : EIATTR_CRS_STACK_SIZE
	.align		4
.L_48:
        /*0834*/ 	.byte	0x04, 0x1e
        /*0836*/ 	.short	(.L_50 - .L_49)
.L_49:
        /*0838*/ 	.word	0x00000000


	//----- nvinfo : EIATTR_CBANK_PARAM_SIZE
	.align		4
.L_50:
        /*083c*/ 	.byte	0x03, 0x19
        /*083e*/ 	.short	0x0800


	//----- nvinfo : EIATTR_PARAM_CBANK
	.align		4
        /*0840*/ 	.byte	0x04, 0x0a
        /*0842*/ 	.short	(.L_52 - .L_51)
	.align		4
.L_51:
        /*0844*/ 	.word	index@(.nv.constant0._ZN7cutlass13device_kernelINS_4gemm6kernel13GemmUniversalIN4cute5tupleIJiiiiEEENS1_10collective13CollectiveMmaINS1_35MainloopSm100TmaUmmaWarpSpecializedILi6ELi2ELi4ENS5_IJNS4_1CILi2EEENSA_ILi1EEESC_EEEEENS5_IJNSA_ILi64EEENSA_ILi176EEENSA_ILi128EEEEEENS_12float_e4m3_tENS5_IJlSC_lEEESJ_SK_NS4_8TiledMMAINS4_8MMA_AtomIJNS4_10MMA_TraitsINS4_19SM100_MMA_F8F6F4_SSEJSJ_SJ_fSF_SG_NS4_17integral_constantINS4_4UMMA5MajorELSR_0EEESS_NSP_INSQ_7ScaleInELST_0EEESU_EEEEEENS4_6LayoutINS5_IJSC_SC_SC_EEENS5_IJNSA_ILi0EEESZ_SZ_EEEEENS5_IJNS4_10UnderscoreES12_S12_EEEEENS4_13SM90_TMA_LOADENS4_14ComposedLayoutINS4_7SwizzleILi3ELi4ELi3EEENS4_18smem_ptr_flag_bitsILi8EEENSX_INS5_IJNSA_ILi8EEESH_EEENS5_IJSH_SC_EEEEEEEvNS4_8identityENS4_23SM90_TMA_LOAD_MULTICASTES1F_vS1G_EENS_8epilogue10collective18CollectiveEpilogueINS1J_23Sm100TmaWarpSpecializedILi1ELi1ELi88ELb0ELb0EEEJSI_NS5_IJNSX_ISF_SC_EENSX_ISG_SC_EEEEESJ_SK_SJ_SK_NS1J_6fusion15FusionCallbacksIS1N_NS1R_17LinearCombinationISJ_fSJ_fLNS_15FloatRoundStyleE2EEESI_S1Q_JEEENS4_5SM1004TMEM4LOAD25SM100_TMEM_LOAD_16dp32b8xES15_NS16_INS17_ILi0ELi4ELi3EEES1A_NSX_INS5_IJS1B_NSA_ILi16EEEEEENS5_IJS22_SC_EEEEEEENS4_39AutoVectorizingCopyWithAssumedAlignmentILi128EEENS4_14SM90_TMA_STOREES26_S28_S28_EEEvvEEEEvNT_6ParamsE)
        /*0848*/ 	.short	0x0380
        /*084a*/ 	.short	0x0800


	//----- nvinfo : EIATTR_SW_WAR
	.align		4
.L_52:
        /*084c*/ 	.byte	0x04, 0x36
        /*084e*/ 	.short	(.L_54 - .L_53)
.L_53:
        /*0850*/ 	.word	0x00000008
.L_54:


//--------------------- .nv.callgraph             --------------------------
	.section	.nv.callgraph,"",@"SHT_CUDA_CALLGRAPH"
	.align	4
	.sectionentsize	8
	.align		4
        /*0000*/ 	.word	0x00000000
	.align		4
        /*0004*/ 	.word	0xffffffff
	.align		4
        /*0008*/ 	.word	index@(_ZN7cutlass13device_kernelINS_4gemm6kernel13GemmUniversalIN4cute5tupleIJiiiiEEENS1_10collective13CollectiveMmaINS1_35MainloopSm100TmaUmmaWarpSpecializedILi6ELi2ELi4ENS5_IJNS4_1CILi2EEENSA_ILi1EEESC_EEEEENS5_IJNSA_ILi64EEENSA_ILi176EEENSA_ILi128EEEEEENS_12float_e4m3_tENS5_IJlSC_lEEESJ_SK_NS4_8TiledMMAINS4_8MMA_AtomIJNS4_10MMA_TraitsINS4_19SM100_MMA_F8F6F4_SSEJSJ_SJ_fSF_SG_NS4_17integral_constantINS4_4UMMA5MajorELSR_0EEESS_NSP_INSQ_7ScaleInELST_0EEESU_EEEEEENS4_6LayoutINS5_IJSC_SC_SC_EEENS5_IJNSA_ILi0EEESZ_SZ_EEEEENS5_IJNS4_10UnderscoreES12_S12_EEEEENS4_13SM90_TMA_LOADENS4_14ComposedLayoutINS4_7SwizzleILi3ELi4ELi3EEENS4_18smem_ptr_flag_bitsILi8EEENSX_INS5_IJNSA_ILi8EEESH_EEENS5_IJSH_SC_EEEEEEEvNS4_8identityENS4_23SM90_TMA_LOAD_MULTICASTES1F_vS1G_EENS_8epilogue10collective18CollectiveEpilogueINS1J_23Sm100TmaWarpSpecializedILi1ELi1ELi88ELb0ELb0EEEJSI_NS5_IJNSX_ISF_SC_EENSX_ISG_SC_EEEEESJ_SK_SJ_SK_NS1J_6fusion15FusionCallbacksIS1N_NS1R_17LinearCombinationISJ_fSJ_fLNS_15FloatRoundStyleE2EEESI_S1Q_JEEENS4_5SM1004TMEM4LOAD25SM100_TMEM_LOAD_16dp32b8xES15_NS16_INS17_ILi0ELi4ELi3EEES1A_NSX_INS5_IJS1B_NSA_ILi16EEEEEENS5_IJS22_SC_EEEEEEENS4_39AutoVectorizingCopyWithAssumedAlignmentILi128EEENS4_14SM90_TMA_STOREES26_S28_S28_EEEvvEEEEvNT_6ParamsE)
	.align		4
        /*000c*/ 	.word	index@(__assertfail)
	.align		4
        /*0010*/ 	.word	0x00000000
	.align		4
        /*0014*/ 	.word	0xfffffffe
	.align		4
        /*0018*/ 	.word	0x00000000
	.align		4
        /*001c*/ 	.word	0xfffffffd
	.align		4
        /*0020*/ 	.word	0x00000000
	.align		4
        /*0024*/ 	.word	0xfffffffc


//--------------------- .nv.constant4             --------------------------
	.section	.nv.constant4,"a",@progbits
	.align	8
	.align		8
.nv.constant4:
        /*0000*/ 	.dword	__assertfail
	.align		8
        /*0008*/ 	.dword	__unnamed_1
	.align		8
        /*0010*/ 	.dword	_ZN40_INTERNAL_e03c65c3_4_k_cu_32e9ba44_169984cuda3std3__45__cpo5beginE
	.align		8
        /*0018*/ 	.dword	_ZN40_INTERNAL_e03c65c3_4_k_cu_32e9ba44_169984cuda3std3__45__cpo3endE
	.align		8
        /*0020*/ 	.dword	_ZN40_INTERNAL_e03c65c3_4_k_cu_32e9ba44_169984cuda3std3__45__cpo6cbeginE
	.align		8
        /*0028*/ 	.dword	_ZN40_INTERNAL_e03c65c3_4_k_cu_32e9ba44_169984cuda3std3__45__cpo4cendE
	.align		8
        /*0030*/ 	.dword	_ZN40_INTERNAL_e03c65c3_4_k_cu_32e9ba44_169984cuda3std3__442_GLOBAL__N__e03c65c3_4_k_cu_32e9ba44_169986ignoreE
	.align		8
        /*0038*/ 	.dword	_ZN40_INTERNAL_e03c65c3_4_k_cu_32e9ba44_169984cuda3std3__419piecewise_constructE
	.align		8
        /*0040*/ 	.dword	_ZN40_INTERNAL_e03c65c3_4_k_cu_32e9ba44_169984cuda3std3__48in_placeE
	.align		8
        /*0048*/ 	.dword	_ZN40_INTERNAL_e03c65c3_4_k_cu_32e9ba44_169984cuda3std6ranges3__45__cpo4swapE
	.align		8
        /*0050*/ 	.dword	_ZN40_INTERNAL_e03c65c3_4_k_cu_32e9ba44_169984cuda3std6ranges3__45__cpo9iter_moveE
	.align		8
        /*0058*/ 	.dword	_ZN40_INTERNAL_e03c65c3_4_k_cu_32e9ba44_169984cute7productE
	.align		8
        /*0060*/ 	.dword	_ZN40_INTERNAL_e03c65c3_4_k_cu_32e9ba44_169984cute1_E
	.align		8
        /*0068*/ 	.dword	$str$25
	.align		8
        /*0070*/ 	.dword	$str$26


//--------------------- .text._ZN7cutlass13device_kernelINS_4gemm6kernel13GemmUniversalIN4cute5tupleIJiiiiEEENS1_10collective13CollectiveMmaINS1_35MainloopSm100TmaUmmaWarpSpecializedILi6ELi2ELi4ENS5_IJNS4_1CILi2EEENSA_ILi1EEESC_EEEEENS5_IJNSA_ILi64EEENSA_ILi176EEENSA_ILi128EEEEEENS_12float_e4m3_tENS5_IJlSC_lEEESJ_SK_NS4_8TiledMMAINS4_8MMA_AtomIJNS4_10MMA_TraitsINS4_19SM100_MMA_F8F6F4_SSEJSJ_SJ_fSF_SG_NS4_17integral_constantINS4_4UMMA5MajorELSR_0EEESS_NSP_INSQ_7ScaleInELST_0EEESU_EEEEEENS4_6LayoutINS5_IJSC_SC_SC_EEENS5_IJNSA_ILi0EEESZ_SZ_EEEEENS5_IJNS4_10UnderscoreES12_S12_EEEEENS4_13SM90_TMA_LOADENS4_14ComposedLayoutINS4_7SwizzleILi3ELi4ELi3EEENS4_18smem_ptr_flag_bitsILi8EEENSX_INS5_IJNSA_ILi8EEESH_EEENS5_IJSH_SC_EEEEEEEvNS4_8identityENS4_23SM90_TMA_LOAD_MULTICASTES1F_vS1G_EENS_8epilogue10collective18CollectiveEpilogueINS1J_23Sm100TmaWarpSpecializedILi1ELi1ELi88ELb0ELb0EEEJSI_NS5_IJNSX_ISF_SC_EENSX_ISG_SC_EEEEESJ_SK_SJ_SK_NS1J_6fusion15FusionCallbacksIS1N_NS1R_17LinearCombinationISJ_fSJ_fLNS_15FloatRoundStyleE2EEESI_S1Q_JEEENS4_5SM1004TMEM4LOAD25SM100_TMEM_LOAD_16dp32b8xES15_NS16_INS17_ILi0ELi4ELi3EEES1A_NSX_INS5_IJS1B_NSA_ILi16EEEEEENS5_IJS22_SC_EEEEEEENS4_39AutoVectorizingCopyWithAssumedAlignmentILi128EEENS4_14SM90_TMA_STOREES26_S28_S28_EEEvvEEEEvNT_6ParamsE --------------------------
	.section	.text._ZN7cutlass13device_kernelINS_4gemm6kernel13GemmUniversalIN4cute5tupleIJiiiiEEENS1_10collective13CollectiveMmaINS1_35MainloopSm100TmaUmmaWarpSpecializedILi6ELi2ELi4ENS5_IJNS4_1CILi2EEENSA_ILi1EEESC_EEEEENS5_IJNSA_ILi64EEENSA_ILi176EEENSA_ILi128EEEEEENS_12float_e4m3_tENS5_IJlSC_lEEESJ_SK_NS4_8TiledMMAINS4_8MMA_AtomIJNS4_10MMA_TraitsINS4_19SM100_MMA_F8F6F4_SSEJSJ_SJ_fSF_SG_NS4_17integral_constantINS4_4UMMA5MajorELSR_0EEESS_NSP_INSQ_7ScaleInELST_0EEESU_EEEEEENS4_6LayoutINS5_IJSC_SC_SC_EEENS5_IJNSA_ILi0EEESZ_SZ_EEEEENS5_IJNS4_10UnderscoreES12_S12_EEEEENS4_13SM90_TMA_LOADENS4_14ComposedLayoutINS4_7SwizzleILi3ELi4ELi3EEENS4_18smem_ptr_flag_bitsILi8EEENSX_INS5_IJNSA_ILi8EEESH_EEENS5_IJSH_SC_EEEEEEEvNS4_8identityENS4_23SM90_TMA_LOAD_MULTICASTES1F_vS1G_EENS_8epilogue10collective18CollectiveEpilogueINS1J_23Sm100TmaWarpSpecializedILi1ELi1ELi88ELb0ELb0EEEJSI_NS5_IJNSX_ISF_SC_EENSX_ISG_SC_EEEEESJ_SK_SJ_SK_NS1J_6fusion15FusionCallbacksIS1N_NS1R_17LinearCombinationISJ_fSJ_fLNS_15FloatRoundStyleE2EEESI_S1Q_JEEENS4_5SM1004TMEM4LOAD25SM100_TMEM_LOAD_16dp32b8xES15_NS16_INS17_ILi0ELi4ELi3EEES1A_NSX_INS5_IJS1B_NSA_ILi16EEEEEENS5_IJS22_SC_EEEEEEENS4_39AutoVectorizingCopyWithAssumedAlignmentILi128EEENS4_14SM90_TMA_STOREES26_S28_S28_EEEvvEEEEvNT_6ParamsE,"ax",@progbits
	.align	128
.text._ZN7cutlass13device_kernelINS_4gemm6kernel13GemmUniversalIN4cute5tupleIJiiiiEEENS1_10collective13CollectiveMmaINS1_35MainloopSm100TmaUmmaWarpSpecializedILi6ELi2ELi4ENS5_IJNS4_1CILi2EEENSA_ILi1EEESC_EEEEENS5_IJNSA_ILi64EEENSA_ILi176EEENSA_ILi128EEEEEENS_12float_e4m3_tENS5_IJlSC_lEEESJ_SK_NS4_8TiledMMAINS4_8MMA_AtomIJNS4_10MMA_TraitsINS4_19SM100_MMA_F8F6F4_SSEJSJ_SJ_fSF_SG_NS4_17integral_constantINS4_4UMMA5MajorELSR_0EEESS_NSP_INSQ_7ScaleInELST_0EEESU_EEEEEENS4_6LayoutINS5_IJSC_SC_SC_EEENS5_IJNSA_ILi0EEESZ_SZ_EEEEENS5_IJNS4_10UnderscoreES12_S12_EEEEENS4_13SM90_TMA_LOADENS4_14ComposedLayoutINS4_7SwizzleILi3ELi4ELi3EEENS4_18smem_ptr_flag_bitsILi8EEENSX_INS5_IJNSA_ILi8EEESH_EEENS5_IJSH_SC_EEEEEEEvNS4_8identityENS4_23SM90_TMA_LOAD_MULTICASTES1F_vS1G_EENS_8epilogue10collective18CollectiveEpilogueINS1J_23Sm100TmaWarpSpecializedILi1ELi1ELi88ELb0ELb0EEEJSI_NS5_IJNSX_ISF_SC_EENSX_ISG_SC_EEEEESJ_SK_SJ_SK_NS1J_6fusion15FusionCallbacksIS1N_NS1R_17LinearCombinationISJ_fSJ_fLNS_15FloatRoundStyleE2EEESI_S1Q_JEEENS4_5SM1004TMEM4LOAD25SM100_TMEM_LOAD_16dp32b8xES15_NS16_INS17_ILi0ELi4ELi3EEES1A_NSX_INS5_IJS1B_NSA_ILi16EEEEEENS5_IJS22_SC_EEEEEEENS4_39AutoVectorizingCopyWithAssumedAlignmentILi128EEENS4_14SM90_TMA_STOREES26_S28_S28_EEEvvEEEEvNT_6ParamsE:
        .type           _ZN7cutlass13device_kernelINS_4gemm6kernel13GemmUniversalIN4cute5tupleIJiiiiEEENS1_10collective13CollectiveMmaINS1_35MainloopSm100TmaUmmaWarpSpecializedILi6ELi2ELi4ENS5_IJNS4_1CILi2EEENSA_ILi1EEESC_EEEEENS5_IJNSA_ILi64EEENSA_ILi176EEENSA_ILi128EEEEEENS_12float_e4m3_tENS5_IJlSC_lEEESJ_SK_NS4_8TiledMMAINS4_8MMA_AtomIJNS4_10MMA_TraitsINS4_19SM100_MMA_F8F6F4_SSEJSJ_SJ_fSF_SG_NS4_17integral_constantINS4_4UMMA5MajorELSR_0EEESS_NSP_INSQ_7ScaleInELST_0EEESU_EEEEEENS4_6LayoutINS5_IJSC_SC_SC_EEENS5_IJNSA_ILi0EEESZ_SZ_EEEEENS5_IJNS4_10UnderscoreES12_S12_EEEEENS4_13SM90_TMA_LOADENS4_14ComposedLayoutINS4_7SwizzleILi3ELi4ELi3EEENS4_18smem_ptr_flag_bitsILi8EEENSX_INS5_IJNSA_ILi8EEESH_EEENS5_IJSH_SC_EEEEEEEvNS4_8identityENS4_23SM90_TMA_LOAD_MULTICASTES1F_vS1G_EENS_8epilogue10collective18CollectiveEpilogueINS1J_23Sm100TmaWarpSpecializedILi1ELi1ELi88ELb0ELb0EEEJSI_NS5_IJNSX_ISF_SC_EENSX_ISG_SC_EEEEESJ_SK_SJ_SK_NS1J_6fusion15FusionCallbacksIS1N_NS1R_17LinearCombinationISJ_fSJ_fLNS_15FloatRoundStyleE2EEESI_S1Q_JEEENS4_5SM1004TMEM4LOAD25SM100_TMEM_LOAD_16dp32b8xES15_NS16_INS17_ILi0ELi4ELi3EEES1A_NSX_INS5_IJS1B_NSA_ILi16EEEEEENS5_IJS22_SC_EEEEEEENS4_39AutoVectorizingCopyWithAssumedAlignmentILi128EEENS4_14SM90_TMA_STOREES26_S28_S28_EEEvvEEEEvNT_6ParamsE,@function
        .size           _ZN7cutlass13device_kernelINS_4gemm6kernel13GemmUniversalIN4cute5tupleIJiiiiEEENS1_10collective13CollectiveMmaINS1_35MainloopSm100TmaUmmaWarpSpecializedILi6ELi2ELi4ENS5_IJNS4_1CILi2EEENSA_ILi1EEESC_EEEEENS5_IJNSA_ILi64EEENSA_ILi176EEENSA_ILi128EEEEEENS_12float_e4m3_tENS5_IJlSC_lEEESJ_SK_NS4_8TiledMMAINS4_8MMA_AtomIJNS4_10MMA_TraitsINS4_19SM100_MMA_F8F6F4_SSEJSJ_SJ_fSF_SG_NS4_17integral_constantINS4_4UMMA5MajorELSR_0EEESS_NSP_INSQ_7ScaleInELST_0EEESU_EEEEEENS4_6LayoutINS5_IJSC_SC_SC_EEENS5_IJNSA_ILi0EEESZ_SZ_EEEEENS5_IJNS4_10UnderscoreES12_S12_EEEEENS4_13SM90_TMA_LOADENS4_14ComposedLayoutINS4_7SwizzleILi3ELi4ELi3EEENS4_18smem_ptr_flag_bitsILi8EEENSX_INS5_IJNSA_ILi8EEESH_EEENS5_IJSH_SC_EEEEEEEvNS4_8identityENS4_23SM90_TMA_LOAD_MULTICASTES1F_vS1G_EENS_8epilogue10collective18CollectiveEpilogueINS1J_23Sm100TmaWarpSpecializedILi1ELi1ELi88ELb0ELb0EEEJSI_NS5_IJNSX_ISF_SC_EENSX_ISG_SC_EEEEESJ_SK_SJ_SK_NS1J_6fusion15FusionCallbacksIS1N_NS1R_17LinearCombinationISJ_fSJ_fLNS_15FloatRoundStyleE2EEESI_S1Q_JEEENS4_5SM1004TMEM4LOAD25SM100_TMEM_LOAD_16dp32b8xES15_NS16_INS17_ILi0ELi4ELi3EEES1A_NSX_INS5_IJS1B_NSA_ILi16EEEEEENS5_IJS22_SC_EEEEEEENS4_39AutoVectorizingCopyWithAssumedAlignmentILi128EEENS4_14SM90_TMA_STOREES26_S28_S28_EEEvvEEEEvNT_6ParamsE,(.L_x_148 - _ZN7cutlass13device_kernelINS_4gemm6kernel13GemmUniversalIN4cute5tupleIJiiiiEEENS1_10collective13CollectiveMmaINS1_35MainloopSm100TmaUmmaWarpSpecializedILi6ELi2ELi4ENS5_IJNS4_1CILi2EEENSA_ILi1EEESC_EEEEENS5_IJNSA_ILi64EEENSA_ILi176EEENSA_ILi128EEEEEENS_12float_e4m3_tENS5_IJlSC_lEEESJ_SK_NS4_8TiledMMAINS4_8MMA_AtomIJNS4_10MMA_TraitsINS4_19SM100_MMA_F8F6F4_SSEJSJ_SJ_fSF_SG_NS4_17integral_constantINS4_4UMMA5MajorELSR_0EEESS_NSP_INSQ_7ScaleInELST_0EEESU_EEEEEENS4_6LayoutINS5_IJSC_SC_SC_EEENS5_IJNSA_ILi0EEESZ_SZ_EEEEENS5_IJNS4_10UnderscoreES12_S12_EEEEENS4_13SM90_TMA_LOADENS4_14ComposedLayoutINS4_7SwizzleILi3ELi4ELi3EEENS4_18smem_ptr_flag_bitsILi8EEENSX_INS5_IJNSA_ILi8EEESH_EEENS5_IJSH_SC_EEEEEEEvNS4_8identityENS4_23SM90_TMA_LOAD_MULTICASTES1F_vS1G_EENS_8epilogue10collective18CollectiveEpilogueINS1J_23Sm100TmaWarpSpecializedILi1ELi1ELi88ELb0ELb0EEEJSI_NS5_IJNSX_ISF_SC_EENSX_ISG_SC_EEEEESJ_SK_SJ_SK_NS1J_6fusion15FusionCallbacksIS1N_NS1R_17LinearCombinationISJ_fSJ_fLNS_15FloatRoundStyleE2EEESI_S1Q_JEEENS4_5SM1004TMEM4LOAD25SM100_TMEM_LOAD_16dp32b8xES15_NS16_INS17_ILi0ELi4ELi3EEES1A_NSX_INS5_IJS1B_NSA_ILi16EEEEEENS5_IJS22_SC_EEEEEEENS4_39AutoVectorizingCopyWithAssumedAlignmentILi128EEENS4_14SM90_TMA_STOREES26_S28_S28_EEEvvEEEEvNT_6ParamsE)
        .other          _ZN7cutlass13device_kernelINS_4gemm6kernel13GemmUniversalIN4cute5tupleIJiiiiEEENS1_10collective13CollectiveMmaINS1_35MainloopSm100TmaUmmaWarpSpecializedILi6ELi2ELi4ENS5_IJNS4_1CILi2EEENSA_ILi1EEESC_EEEEENS5_IJNSA_ILi64EEENSA_ILi176EEENSA_ILi128EEEEEENS_12float_e4m3_tENS5_IJlSC_lEEESJ_SK_NS4_8TiledMMAINS4_8MMA_AtomIJNS4_10MMA_TraitsINS4_19SM100_MMA_F8F6F4_SSEJSJ_SJ_fSF_SG_NS4_17integral_constantINS4_4UMMA5MajorELSR_0EEESS_NSP_INSQ_7ScaleInELST_0EEESU_EEEEEENS4_6LayoutINS5_IJSC_SC_SC_EEENS5_IJNSA_ILi0EEESZ_SZ_EEEEENS5_IJNS4_10UnderscoreES12_S12_EEEEENS4_13SM90_TMA_LOADENS4_14ComposedLayoutINS4_7SwizzleILi3ELi4ELi3EEENS4_18smem_ptr_flag_bitsILi8EEENSX_INS5_IJNSA_ILi8EEESH_EEENS5_IJSH_SC_EEEEEEEvNS4_8identityENS4_23SM90_TMA_LOAD_MULTICASTES1F_vS1G_EENS_8epilogue10collective18CollectiveEpilogueINS1J_23Sm100TmaWarpSpecializedILi1ELi1ELi88ELb0ELb0EEEJSI_NS5_IJNSX_ISF_SC_EENSX_ISG_SC_EEEEESJ_SK_SJ_SK_NS1J_6fusion15FusionCallbacksIS1N_NS1R_17LinearCombinationISJ_fSJ_fLNS_15FloatRoundStyleE2EEESI_S1Q_JEEENS4_5SM1004TMEM4LOAD25SM100_TMEM_LOAD_16dp32b8xES15_NS16_INS17_ILi0ELi4ELi3EEES1A_NSX_INS5_IJS1B_NSA_ILi16EEEEEENS5_IJS22_SC_EEEEEEENS4_39AutoVectorizingCopyWithAssumedAlignmentILi128EEENS4_14SM90_TMA_STOREES26_S28_S28_EEEvvEEEEvNT_6ParamsE,@"STO_CUDA_ENTRY STV_DEFAULT"
_ZN7cutlass13device_kernelINS_4gemm6kernel13GemmUniversalIN4cute5tupleIJiiiiEEENS1_10collective13CollectiveMmaINS1_35MainloopSm100TmaUmmaWarpSpecializedILi6ELi2ELi4ENS5_IJNS4_1CILi2EEENSA_ILi1EEESC_EEEEENS5_IJNSA_ILi64EEENSA_ILi176EEENSA_ILi128EEEEEENS_12float_e4m3_tENS5_IJlSC_lEEESJ_SK_NS4_8TiledMMAINS4_8MMA_AtomIJNS4_10MMA_TraitsINS4_19SM100_MMA_F8F6F4_SSEJSJ_SJ_fSF_SG_NS4_17integral_constantINS4_4UMMA5MajorELSR_0EEESS_NSP_INSQ_7ScaleInELST_0EEESU_EEEEEENS4_6LayoutINS5_IJSC_SC_SC_EEENS5_IJNSA_ILi0EEESZ_SZ_EEEEENS5_IJNS4_10UnderscoreES12_S12_EEEEENS4_13SM90_TMA_LOADENS4_14ComposedLayoutINS4_7SwizzleILi3ELi4ELi3EEENS4_18smem_ptr_flag_bitsILi8EEENSX_INS5_IJNSA_ILi8EEESH_EEENS5_IJSH_SC_EEEEEEEvNS4_8identityENS4_23SM90_TMA_LOAD_MULTICASTES1F_vS1G_EENS_8epilogue10collective18CollectiveEpilogueINS1J_23Sm100TmaWarpSpecializedILi1ELi1ELi88ELb0ELb0EEEJSI_NS5_IJNSX_ISF_SC_EENSX_ISG_SC_EEEEESJ_SK_SJ_SK_NS1J_6fusion15FusionCallbacksIS1N_NS1R_17LinearCombinationISJ_fSJ_fLNS_15FloatRoundStyleE2EEESI_S1Q_JEEENS4_5SM1004TMEM4LOAD25SM100_TMEM_LOAD_16dp32b8xES15_NS16_INS17_ILi0ELi4ELi3EEES1A_NSX_INS5_IJS1B_NSA_ILi16EEEEEENS5_IJS22_SC_EEEEEEENS4_39AutoVectorizingCopyWithAssumedAlignmentILi128EEENS4_14SM90_TMA_STOREES26_S28_S28_EEEvvEEEEvNT_6ParamsE:
[----:B------:R-:W1:Y:S01]  /*0000*/  LDC R1, c[0x0][0x37c] ;  /* 0x0000df00ff017b82 */ /* 0x000e620000000800 */
[----:B------:R-:W2:Y:S01]  /*0010*/  S2R R190, SR_TID.X ;  /* 0x0000000000be7919 */ /* 0x000ea20000002100 */
[----:B------:R-:W3:Y:S01]  /*0020*/  LDCU.64 UR6, c[0x0][0x890] ;  /* 0x00011200ff0677ac */ /* 0x000ee20008000a00 */
[----:B------:R-:W-:Y:S02]  /*0030*/  PRMT R183, RZ, 0x7610, R183 ;  /* 0x00007610ffb77816 */ /* 0x000fe400000000b7 */
[----:B------:R-:W-:Y:S01]  /*0040*/  ELECT P3, URZ, PT ;  /* 0x0000000000ff782f */ /* 0x000fe20003860000 */
[----:B------:R-:W4:Y:S01]  /*0050*/  LDCU.64 UR56, c[0x0][0x358] ;  /* 0x00006b00ff3877ac */ /* 0x000f220008000a00 */
[----:B---3--:R-:W-:-:S04]  /*0060*/  UISETP.NE.U32.AND UP0, UPT, UR6, URZ, UPT ;  /* 0x000000ff0600728c */ /* 0x008fc8000bf05070 */
[----:B------:R-:W-:Y:S01]  /*0070*/  UISETP.NE.AND.EX UP0, UPT, UR7, URZ, UPT, UP0 ;  /* 0x000000ff0700728c */ /* 0x000fe2000bf05300 */
[----:B--2---:R-:W-:-:S05]  /*0080*/  SHF.R.U32.HI R184, RZ, 0x5, R190 ;  /* 0x00000005ffb87819 */ /* 0x004fca00000116be */
[----:B------:R-:W2:Y:S02]  /*0090*/  SHFL.IDX PT, R0, R184, RZ, 0x1f ;  /* 0x00001fffb8007589 */ /* 0x000ea400000e0000 */
[----:B--2---:R-:W-:Y:S01]  /*00a0*/  R2UR UR5, R0 ;  /* 0x00000000000572ca */ /* 0x004fe200000e0000 */
[----:B-1--4-:R-:W-:-:S14]  /*00b0*/  BRA.U UP0, `(.L_x_0) ;  /* 0x00000001002c7547 */ /* 0x012fdc000b800000 */
[----:B------:R-:W1:Y:S02]  /*00c0*/  LDCU.64 UR8, c[0x0][0x888] ;  /* 0x00011100ff0877ac */ /* 0x000e640008000a00 */
[----:B-1----:R-:W-:-:S04]  /*00d0*/  UISETP.NE.U32.AND UP0, UPT, UR8, URZ, UPT ;  /* 0x000000ff0800728c */ /* 0x002fc8000bf05070 */
[----:B------:R-:W-:-:S09]  /*00e0*/  UISETP.NE.AND.EX UP0, UPT, UR9, URZ, UPT, UP0 ;  /* 0x000000ff0900728c */ /* 0x000fd2000bf05300 */
[----:B------:R-:W-:Y:S05]  /*00f0*/  BRA.U !UP0, `(.L_x_1) ;  /* 0x0000000108147547 */ /* 0x000fea000b800000 */
[----:B------:R-:W1:Y:S02]  /*0100*/  LDC.64 R2, c[0x0][0x888] ;  /* 0x00022200ff027b82 */ /* 0x000e640000000a00 */
[----:B-1----:R-:W2:Y:S01]  /*0110*/  LDG.E R0, desc[UR56][R2.64] ;  /* 0x0000003802007981 */ /* 0x002ea2000c1e1900 */
[----:B------:R-:W-:Y:S01]  /*0120*/  HFMA2 R183, -RZ, RZ, 0, 5.9604644775390625e-08 ;  /* 0x00000001ffb77431 */ /* 0x000fe200000001ff */
[----:B--2---:R-:W-:Y:S01]  /*0130*/  R2UR UR45, R0 ;  /* 0x00000000002d72ca */ /* 0x004fe200000e0000 */
[----:B------:R-:W-:Y:S05]  /*0140*/  BRA `(.L_x_0) ;  /* 0x0000000000087947 */ /* 0x000fea0003800000 */
.L_x_1:
[----:B------:R-:W-:Y:S01]  /*0150*/  HFMA2 R183, -RZ, RZ, 0, 5.9604644775390625e-08 ;  /* 0x00000001ffb77431 */ /* 0x000fe200000001ff */
[----:B------:R-:W1:Y:S02]  /*0160*/  LDCU UR45, c[0x0][0x880] ;  /* 0x00011000ff2d77ac */ /* 0x000e640008000800 */
.L_x_0:
[----:B------:R-:W2:Y:S02]  /*0170*/  LDCU.64 UR8, c[0x0][0x8b0] ;  /* 0x00011600ff0877ac */ /* 0x000ea40008000a00 */
[----:B--2---:R-:W-:-:S04]  /*0180*/  UISETP.NE.U32.AND UP0, UPT, UR8, URZ, UPT ;  /* 0x000000ff0800728c */ /* 0x004fc8000bf05070 */
[----:B------:R-:W-:-:S09]  /*0190*/  UISETP.NE.AND.EX UP0, UPT, UR9, URZ, UPT, UP0 ;  /* 0x000000ff0900728c */ /* 0x000fd2000bf05300 */
[----:B------:R-:W-:Y:S05]  /*01a0*/  BRA.U UP0, `(.L_x_2) ;  /* 0x0000000100207547 */ /* 0x000fea000b800000 */
[----:B------:R-:W2:Y:S02]  /*01b0*/  LDCU.64 UR8, c[0x0][0x8a8] ;  /* 0x00011500ff0877ac */ /* 0x000ea40008000a00 */
[----:B--2---:R-:W-:-:S04]  /*01c0*/  UISETP.NE.U32.AND UP0, UPT, UR8, URZ, UPT ;  /* 0x000000ff0800728c */ /* 0x004fc8000bf05070 */
[----:B------:R-:W-:-:S09]  /*01d0*/  UISETP.NE.AND.EX UP0, UPT, UR9, URZ, UPT, UP0 ;  /* 0x000000ff0900728c */ /* 0x000fd2000bf05300 */
[----:B------:R-:W-:Y:S05]  /*01e0*/  BRA.U !UP0, `(.L_x_3) ;  /* 0x00000001080c7547 */ /* 0x000fea000b800000 */
[----:B------:R-:W2:Y:S02]  /*01f0*/  LDC.64 R16, c[0x0][0x8a8] ;  /* 0x00022a00ff107b82 */ /* 0x000ea40000000a00 */
[----:B--2---:R2:W5:Y:S01]  /*0200*/  LDG.E R16, desc[UR56][R16.64] ;  /* 0x0000003810107981 */ /* 0x004562000c1e1900 */
[----:B------:R-:W-:Y:S05]  /*0210*/  BRA `(.L_x_2) ;  /* 0x0000000000047947 */ /* 0x000fea0003800000 */
.L_x_3:
[----:B------:R-:W3:Y:S02]  /*0220*/  LDC R16, c[0x0][0x8a0] ;  /* 0x00022800ff107b82 */ /* 0x000ee40000000800 */
.L_x_2:
[----:B------:R-:W-:Y:S01]  /*0230*/  IMAD.U32 R0, RZ, RZ, UR5 ;  /* 0x00000005ff007e24 */ /* 0x000fe2000f8e00ff */
[----:B------:R-:W-:Y:S04]  /*0240*/  BSSY.RECONVERGENT B0, `(.L_x_4) ;  /* 0x000000c000007945 */ /* 0x000fe80003800200 */
[C---:B------:R-:W-:Y:S02]  /*0250*/  ISETP.NE.OR P1, PT, R0.reuse, 0x1, !P3 ;  /* 0x000000010000780c */ /* 0x040fe40005f25670 */
[----:B------:R-:W-:-:S11]  /*0260*/  ISETP.NE.OR P0, PT, R0, 0x3, !P3 ;  /* 0x000000030000780c */ /* 0x000fd60005f05670 */
[----:B------:R-:W-:Y:S05]  /*0270*/  @P1 BRA `(.L_x_5) ;  /* 0x0000000000201947 */ /* 0x000fea0003800000 */
[----:B------:R-:W4:Y:S02]  /*0280*/  LDCU.64 UR8, c[0x0][0x348] ;  /* 0x00006900ff0877ac */ /* 0x000f240008000a00 */
[----:B----4-:R-:W-:Y:S02]  /*0290*/  UIADD3 UR10, UP1, UPT, UR8, 0x80, URZ ;  /* 0x00000080080a7890 */ /* 0x010fe4000ff3e0ff */
[----:B------:R-:W-:Y:S02]  /*02a0*/  UIADD3 UR8, UP0, UPT, UR8, 0x180, URZ ;  /* 0x0000018008087890 */ /* 0x000fe4000ff1e0ff */
[----:B------:R-:W-:Y:S02]  /*02b0*/  UIADD3.X UR11, UPT, UPT, URZ, UR9, URZ, UP1, !UPT ;  /* 0x00000009ff0b7290 */ /* 0x000fe40008ffe4ff */
[----:B------:R-:W-:-:S07]  /*02c0*/  UIADD3.X UR9, UPT, UPT, URZ, UR9, URZ, UP0, !UPT ;  /* 0x00000009ff097290 */ /* 0x000fce00087fe4ff */
[----:B------:R4:W-:Y:S02]  /*02d0*/  UTMACCTL.PF [UR10] ;  /* 0x000000000a0079b9 */ /* 0x0009e40008040000 */
[----:B------:R4:W-:Y:S02]  /*02e0*/  UTMACCTL.PF [UR8] ;  /* 0x00000000080079b9 */ /* 0x0009e40008040000 */
[----:B----4-:R-:W-:Y:S01]  /*02f0*/  NOP ;  /* 0x0000000000007918 */ /* 0x010fe20000000000 */
.L_x_5:
[----:B-1----:R-:W-:Y:S05]  /*0300*/  BSYNC.RECONVERGENT B0 ;  /* 0x0000000000007941 */ /* 0x002fea0003800200 */
.L_x_4:
[----:B------:R-:W-:Y:S04]  /*0310*/  BSSY.RECONVERGENT B0, `(.L_x_6) ;  /* 0x000000a000007945 */ /* 0x000fe80003800200 */
[----:B------:R-:W-:Y:S05]  /*0320*/  @P0 BRA `(.L_x_7) ;  /* 0x0000000000200947 */ /* 0x000fea0003800000 */
[----:B------:R-:W1:Y:S02]  /*0330*/  LDCU.64 UR8, c[0x0][0x348] ;  /* 0x00006900ff0877ac */ /* 0x000e640008000a00 */
[----:B-1----:R-:W-:Y:S02]  /*0340*/  UIADD3 UR10, UP1, UPT, UR8, 0x580, URZ ;  /* 0x00000580080a7890 */ /* 0x002fe4000ff3e0ff */
[----:B------:R-:W-:Y:S02]  /*0350*/  UIADD3 UR8, UP0, UPT, UR8, 0x680, URZ ;  /* 0x0000068008087890 */ /* 0x000fe4000ff1e0ff */
[----:B------:R-:W-:Y:S02]  /*0360*/  UIADD3.X UR11, UPT, UPT, URZ, UR9, URZ, UP1, !UPT ;  /* 0x00000009ff0b7290 */ /* 0x000fe40008ffe4ff */
[----:B------:R-:W-:-:S07]  /*0370*/  UIADD3.X UR9, UPT, UPT, URZ, UR9, URZ, UP0, !UPT ;  /* 0x00000009ff097290 */ /* 0x000fce00087fe4ff */
[----:B------:R1:W-:Y:S02]  /*0380*/  UTMACCTL.PF [UR10] ;  /* 0x000000000a0079b9 */ /* 0x0003e40008040000 */
[----:B------:R1:W-:Y:S02]  /*0390*/  UTMACCTL.PF [UR8] ;  /* 0x00000000080079b9 */ /* 0x0003e40008040000 */
[----:B-1----:R-:W-:Y:S01]  /*03a0*/  NOP ;  /* 0x0000000000007918 */ /* 0x002fe20000000000 */
.L_x_7:
[----:B------:R-:W-:Y:S05]  /*03b0*/  BSYNC.RECONVERGENT B0 ;  /* 0x0000000000007941 */ /* 0x000fea0003800200 */
.L_x_6:
[----:B------:R-:W1:Y:S01]  /*03c0*/  LDCU.64 UR8, c[0x0][0x888] ;  /* 0x00011100ff0877ac */ /* 0x000e620008000a00 */
[----:B------:R-:W-:Y:S02]  /*03d0*/  UISETP.EQ.U32.AND UP1, UPT, UR6, URZ, UPT ;  /* 0x000000ff0600728c */ /* 0x000fe4000bf22070 */
[----:B------:R-:W-:Y:S02]  /*03e0*/  UPLOP3.LUT UP3, UPT, UPT, UPT, UPT, 0x80, 0x8 ;  /* 0x000000000008789c */ /* 0x000fe40003f6f070 */
[----:B-1----:R-:W-:-:S04]  /*03f0*/  UISETP.NE.U32.AND UP0, UPT, UR8, URZ, UPT ;  /* 0x000000ff0800728c */ /* 0x002fc8000bf05070 */
[----:B------:R-:W-:-:S04]  /*0400*/  UISETP.NE.AND.EX UP2, UPT, UR9, URZ, UPT, UP0 ;  /* 0x000000ff0900728c */ /* 0x000fc8000bf45300 */
[----:B------:R-:W-:-:S04]  /*0410*/  UISETP.EQ.OR.EX UP4, UPT, UR7, URZ, !UP2, UP1 ;  /* 0x000000ff0700728c */ /* 0x000fc8000d782710 */
[----:B------:R-:W-:-:S05]  /*0420*/  UP2UR UR61, UPR, URZ, 0x10 ;  /* 0x00000010ff3d7883 */ /* 0x000fca0008000000 */
[----:B------:R-:W-:Y:S07]  /*0430*/  BRA.U !UP4, `(.L_x_8) ;  /* 0x000000010c207547 */ /* 0x000fee000b800000 */
[----:B------:R-:W-:Y:S01]  /*0440*/  UISETP.NE.U32.AND UP1, UPT, UR6, URZ, UPT ;  /* 0x000000ff0600728c */ /* 0x000fe2000bf25070 */
[----:B------:R-:W-:Y:S01]  /*0450*/  FSETP.NEU.AND P0, PT, RZ, UR45, PT ;  /* 0x0000002dff007c0b */ /* 0x000fe2000bf0d000 */
[----:B------:R-:W-:Y:S02]  /*0460*/  USEL UR4, URZ, 0xffffffff, UP2 ;  /* 0xffffffffff047887 */ /* 0x000fe40009000000 */
[----:B------:R-:W-:-:S10]  /*0470*/  UISETP.NE.AND.EX UP1, UPT, UR7, URZ, UPT, UP1 ;  /* 0x000000ff0700728c */ /* 0x000fd4000bf25310 */
[----:B------:R-:W-:Y:S01]  /*0480*/  VOTEU.ANY UP0, P0 ;  /* 0x0000000000ff7886 */ /* 0x000fe20000000100 */
[----:B------:R-:W-:-:S04]  /*0490*/  @!UP1 USEL UR4, URZ, 0xffffffff, UP0 ;  /* 0xffffffffff049887 */ /* 0x000fc80008000000 */
[----:B------:R-:W-:-:S04]  /*04a0*/  ULOP3.LUT UR4, UR4, 0x1, URZ, 0xc0, !UPT ;  /* 0x0000000104047892 */ /* 0x000fc8000f8ec0ff */
[----:B------:R-:W-:-:S11]  /*04b0*/  UISETP.NE.U32.AND UP3, UPT, UR4, 0x1, UPT ;  /* 0x000000010400788c */ /* 0x000fd6000bf65070 */
.L_x_8:
[----:B------:R-:W1:Y:S01]  /*04c0*/  SHFL.IDX PT, R2, R184, RZ, 0x1f ;  /* 0x00001fffb8027589 */ /* 0x000e6200000e0000 */
[----:B------:R-:W-:Y:S01]  /*04d0*/  UISETP.NE.AND UP5, UPT, UR5, 0x2, UPT ;  /* 0x000000020500788c */ /* 0x000fe2000bfa5270 */
[----:B-1----:R-:W-:-:S13]  /*04e0*/  ISETP.NE.AND P0, PT, R2, RZ, PT ;  /* 0x000000ff0200720c */ /* 0x002fda0003f05270 */
[----:B------:R-:W-:Y:S05]  /*04f0*/  @P0 BRA `(.L_x_9) ;  /* 0x0000000000680947 */ /* 0x000fea0003800000 */
[----:B------:R-:W1:Y:S01]  /*0500*/  S2UR UR7, SR_CgaCtaId ;  /* 0x00000000000779c3 */ /* 0x000e620000008800 */
[----:B------:R-:W-:Y:S01]  /*0510*/  UMOV UR8, 0x400 ;  /* 0x0000040000087882 */ /* 0x000fe20000000000 */
[----:B------:R-:W-:Y:S01]  /*0520*/  UMOV UR6, 0x1 ;  /* 0x0000000100067882 */ /* 0x000fe20000000000 */
[----:B------:R-:W-:Y:S01]  /*0530*/  UMOV UR4, 0x2 ;  /* 0x0000000200047882 */ /* 0x000fe20000000000 */
[----:B------:R-:W-:Y:S01]  /*0540*/  ELECT P0, URZ, PT ;  /* 0x0000000000ff782f */ /* 0x000fe20003800000 */
[----:B------:R-:W-:-:S04]  /*0550*/  UIADD3 UR10, UPT, UPT, -UR4, 0x100000, URZ ;  /* 0x00100000040a7890 */ /* 0x000fc8000fffe1ff */
[----:B------:R-:W-:Y:S02]  /*0560*/  USHF.L.U32 UR11, UR10, 0xb, URZ ;  /* 0x0000000b0a0b7899 */ /* 0x000fe400080006ff */
[----:B------:R-:W-:Y:S02]  /*0570*/  USHF.L.U32 UR10, UR10, 0x1, URZ ;  /* 0x000000010a0a7899 */ /* 0x000fe400080006ff */
[----:B-1----:R-:W-:Y:S02]  /*0580*/  ULEA UR7, UR7, UR8, 0x18 ;  /* 0x0000000807077291 */ /* 0x002fe4000f8ec0ff */
[----:B------:R-:W-:-:S04]  /*0590*/  UIADD3 UR8, UPT, UPT, -UR6, 0x100000, URZ ;  /* 0x0010000006087890 */ /* 0x000fc8000fffe1ff */
[----:B------:R-:W-:Y:S02]  /*05a0*/  USHF.L.U32 UR9, UR8, 0xb, URZ ;  /* 0x0000000b08097899 */ /* 0x000fe400080006ff */
[----:B------:R-:W-:Y:S01]  /*05b0*/  USHF.L.U32 UR8, UR8, 0x1, URZ ;  /* 0x0000000108087899 */ /* 0x000fe200080006ff */
[----:B------:R-:W1:Y:S11]  /*05c0*/  FENCE.VIEW.ASYNC.S ;  /* 0x00000000000073c6 */ /* 0x000e760000000000 */
[----:B-1----:R1:W4:Y:S01]  /*05d0*/  SYNCS.EXCH.64 URZ, [UR7], UR8 ;  /* 0x0000000807ff75b2 */ /* 0x0023220008000100 */
[----:B------:R1:W1:Y:S01]  /*05e0*/  SYNCS.EXCH.64 URZ, [UR7+0x30], UR10 ;  /* 0x0000300a07ff75b2 */ /* 0x0002620008000100 */
        /* <DEDUP_REMOVED lines=10> */
[----:B------:R-:W-:Y:S01]  /*0690*/  NOP ;  /* 0x0000000000007918 */ /* 0x000fe20000000000 */
.L_x_9:
[----:B------:R-:W2:Y:S01]  /*06a0*/  SHFL.IDX PT, R2, R184, RZ, 0x1f ;  /* 0x00001fffb8027589 */ /* 0x000ea200000e0000 */
[----:B------:R-:W-:Y:S01]  /*06b0*/  NOP ;  /* 0x0000000000007918 */ /* 0x000fe20000000000 */
[----:B--2---:R-:W-:-:S13]  /*06c0*/  ISETP.NE.AND P0, PT, R2, 0x1, PT ;  /* 0x000000010200780c */ /* 0x004fda0003f05270 */
[----:B------:R-:W-:Y:S05]  /*06d0*/  @P0 BRA `(.L_x_10) ;  /* 0x0000000000400947 */ /* 0x000fea0003800000 */
[----:B-1----:R-:W1:Y:S01]  /*06e0*/  S2UR UR7, SR_CgaCtaId ;  /* 0x00000000000779c3 */ /* 0x002e620000008800 */
        /* <DEDUP_REMOVED lines=12> */
[----:B-1----:R2:W1:Y:S01]  /*07b0*/  SYNCS.EXCH.64 URZ, [UR7+0x60], UR8 ;  /* 0x0000600807ff75b2 */ /* 0x0024620008000100 */
[----:B------:R2:W1:Y:S02]  /*07c0*/  SYNCS.EXCH.64 URZ, [UR7+0x68], UR10 ;  /* 0x0000680a07ff75b2 */ /* 0x0004640008000100 */
[----:B--2---:R-:W-:Y:S01]  /*07d0*/  NOP ;  /* 0x0000000000007918 */ /* 0x004fe20000000000 */
.L_x_10:
[----:B------:R-:W2:Y:S01]  /*07e0*/  SHFL.IDX PT, R2, R184, RZ, 0x1f ;  /* 0x00001fffb8027589 */ /* 0x000ea200000e0000 */
[----:B------:R-:W-:Y:S01]  /*07f0*/  NOP ;  /* 0x0000000000007918 */ /* 0x000fe20000000000 */
[----:B--2---:R-:W-:-:S13]  /*0800*/  ISETP.NE.AND P0, PT, R2, 0x3, PT ;  /* 0x000000030200780c */ /* 0x004fda0003f05270 */
[----:B------:R-:W-:Y:S05]  /*0810*/  @P0 BRA `(.L_x_11) ;  /* 0x0000000000300947 */ /* 0x000fea0003800000 */
[----:B------:R-:W2:Y:S01]  /*0820*/  S2UR UR6, SR_CgaCtaId ;  /* 0x00000000000679c3 */ /* 0x000ea20000008800 */
[----:B-1----:R-:W-:Y:S01]  /*0830*/  UMOV UR7, 0x400 ;  /* 0x0000040000077882 */ /* 0x002fe20000000000 */
[----:B------:R-:W-:Y:S01]  /*0840*/  UMOV UR4, 0x20 ;  /* 0x0000002000047882 */ /* 0x000fe20000000000 */
[----:B------:R-:W-:Y:S01]  /*0850*/  ELECT P0, URZ, PT ;  /* 0x0000000000ff782f */ /* 0x000fe20003800000 */
[----:B------:R-:W-:-:S04]  /*0860*/  UIADD3 UR8, UPT, UPT, -UR4, 0x100000, URZ ;  /* 0x0010000004087890 */ /* 0x000fc8000fffe1ff */
[----:B------:R-:W-:Y:S02]  /*0870*/  USHF.L.U32 UR9, UR8, 0xb, URZ ;  /* 0x0000000b08097899 */ /* 0x000fe400080006ff */
[----:B------:R-:W-:Y:S02]  /*0880*/  USHF.L.U32 UR8, UR8, 0x1, URZ ;  /* 0x0000000108087899 */ /* 0x000fe400080006ff */
[----:B--2---:R-:W-:Y:S01]  /*0890*/  ULEA UR6, UR6, UR7, 0x18 ;  /* 0x0000000706067291 */ /* 0x004fe2000f8ec0ff */
[----:B------:R-:W1:Y:S11]  /*08a0*/  FENCE.VIEW.ASYNC.S ;  /* 0x00000000000073c6 */ /* 0x000e760000000000 */
[----:B-1----:R2:W1:Y:S01]  /*08b0*/  SYNCS.EXCH.64 URZ, [UR6+0x70], UR8 ;  /* 0x0000700806ff75b2 */ /* 0x0024620008000100 */
[----:B------:R2:W1:Y:S02]  /*08c0*/  SYNCS.EXCH.64 URZ, [UR6+0x78], UR8 ;  /* 0x0000780806ff75b2 */ /* 0x0004640008000100 */
[----:B--2---:R-:W-:Y:S01]  /*08d0*/  NOP ;  /* 0x0000000000007918 */ /* 0x004fe20000000000 */
.L_x_11:
[----:B------:R-:W2:Y:S01]  /*08e0*/  SHFL.IDX PT, R2, R184, RZ, 0x1f ;  /* 0x00001fffb8027589 */ /* 0x000ea200000e0000 */
[----:B------:R-:W-:Y:S01]  /*08f0*/  NOP ;  /* 0x0000000000007918 */ /* 0x000fe20000000000 */
[----:B--2---:R-:W-:-:S13]  /*0900*/  ISETP.NE.AND P0, PT, R2, 0x4, PT ;  /* 0x000000040200780c */ /* 0x004fda0003f05270 */
[----:B------:R-:W-:Y:S05]  /*0910*/  @P0 BRA `(.L_x_12) ;  /* 0x00000000004c0947 */ /* 0x000fea0003800000 */
[----:B------:R-:W2:Y:S01]  /*0920*/  S2UR UR6, SR_CgaCtaId ;  /* 0x00000000000679c3 */ /* 0x000ea20000008800 */
[----:B-1----:R-:W-:Y:S01]  /*0930*/  UMOV UR8, 0x1e0 ;  /* 0x000001e000087882 */ /* 0x002fe20000000000 */
[----:B------:R-:W-:Y:S01]  /*0940*/  UMOV UR7, 0x400 ;  /* 0x0000040000077882 */ /* 0x000fe20000000000 */
[----:B------:R-:W-:Y:S01]  /*0950*/  USEL UR8, UR8, 0x1a0, UP3 ;  /* 0x000001a008087887 */ /* 0x000fe20009800000 */
[----:B------:R-:W-:Y:S01]  /*0960*/  UMOV UR4, 0x1 ;  /* 0x0000000100047882 */ /* 0x000fe20000000000 */
[----:B------:R-:W-:Y:S01]  /*0970*/  ELECT P0, URZ, PT ;  /* 0x0000000000ff782f */ /* 0x000fe20003800000 */
[----:B------:R-:W-:-:S04]  /*0980*/  UIADD3 UR10, UPT, UPT, -UR4, 0x100000, URZ ;  /* 0x00100000040a7890 */ /* 0x000fc8000fffe1ff */
[----:B------:R-:W-:Y:S02]  /*0990*/  USHF.L.U32 UR11, UR10, 0xb, URZ ;  /* 0x0000000b0a0b7899 */ /* 0x000fe400080006ff */
[----:B------:R-:W-:Y:S02]  /*09a0*/  USHF.L.U32 UR10, UR10, 0x1, URZ ;  /* 0x000000010a0a7899 */ /* 0x000fe400080006ff */
[----:B------:R-:W-:-:S04]  /*09b0*/  UIADD3 UR8, UPT, UPT, -UR8, 0x100000, URZ ;  /* 0x0010000008087890 */ /* 0x000fc8000fffe1ff */
[----:B------:R-:W-:Y:S02]  /*09c0*/  USHF.L.U32 UR9, UR8, 0xb, URZ ;  /* 0x0000000b08097899 */ /* 0x000fe400080006ff */
[----:B------:R-:W-:Y:S02]  /*09d0*/  USHF.L.U32 UR8, UR8, 0x1, URZ ;  /* 0x0000000108087899 */ /* 0x000fe400080006ff */
[----:B--2---:R-:W-:Y:S01]  /*09e0*/  ULEA UR6, UR6, UR7, 0x18 ;  /* 0x0000000706067291 */ /* 0x004fe2000f8ec0ff */
[----:B------:R-:W1:Y:S11]  /*09f0*/  FENCE.VIEW.ASYNC.S ;  /* 0x00000000000073c6 */ /* 0x000e760000000000 */
[----:B-1----:R2:W1:Y:S01]  /*0a00*/  SYNCS.EXCH.64 URZ, [UR6+0x80], UR10 ;  /* 0x0000800a06ff75b2 */ /* 0x0024620008000100 */
[----:B------:R2:W1:Y:S01]  /*0a10*/  SYNCS.EXCH.64 URZ, [UR6+0x90], UR8 ;  /* 0x0000900806ff75b2 */ /* 0x0004620008000100 */
[----:B------:R2:W1:Y:S01]  /*0a20*/  SYNCS.EXCH.64 URZ, [UR6+0x88], UR10 ;  /* 0x0000880a06ff75b2 */ /* 0x0004620008000100 */
[----:B------:R2:W1:Y:S02]  /*0a30*/  SYNCS.EXCH.64 URZ, [UR6+0x98], UR8 ;  /* 0x0000980806ff75b2 */ /* 0x0004640008000100 */
[----:B--2---:R-:W-:Y:S01]  /*0a40*/  NOP ;  /* 0x0000000000007918 */ /* 0x004fe20000000000 */
.L_x_12:
        /* <DEDUP_REMOVED lines=18> */
[----:B------:R2:W1:Y:S01]  /*0b70*/  SYNCS.EXCH.64 URZ, [UR7+0xc0], UR10 ;  /* 0x0000c00a07ff75b2 */ /* 0x0004620008000100 */
[----:B------:R2:W1:Y:S01]  /*0b80*/  SYNCS.EXCH.64 URZ, [UR7+0xa8], UR8 ;  /* 0x0000a80807ff75b2 */ /* 0x0004620008000100 */
[----:B------:R2:W1:Y:S01]  /*0b90*/  SYNCS.EXCH.64 URZ, [UR7+0xc8], UR10 ;  /* 0x0000c80a07ff75b2 */ /* 0x0004620008000100 */
[----:B------:R2:W1:Y:S01]  /*0ba0*/  SYNCS.EXCH.64 URZ, [UR7+0xb0], UR8 ;  /* 0x0000b00807ff75b2 */ /* 0x0004620008000100 */
[----:B------:R2:W1:Y:S01]  /*0bb0*/  SYNCS.EXCH.64 URZ, [UR7+0xd0], UR10 ;  /* 0x0000d00a07ff75b2 */ /* 0x0004620008000100 */
[----:B------:R2:W1:Y:S01]  /*0bc0*/  SYNCS.EXCH.64 URZ, [UR7+0xb8], UR8 ;  /* 0x0000b80807ff75b2 */ /* 0x0004620008000100 */
[----:B------:R2:W1:Y:S02]  /*0bd0*/  SYNCS.EXCH.64 URZ, [UR7+0xd8], UR10 ;  /* 0x0000d80a07ff75b2 */ /* 0x0004640008000100 */
[----:B--2---:R-:W-:Y:S01]  /*0be0*/  NOP ;  /* 0x0000000000007918 */ /* 0x004fe20000000000 */
.L_x_13:
[----:B------:R-:W2:Y:S01]  /*0bf0*/  SHFL.IDX PT, R2, R184, RZ, 0x1f ;  /* 0x00001fffb8027589 */ /* 0x000ea200000e0000 */
[----:B------:R-:W1:Y:S01]  /*0c00*/  S2UR UR60, SR_CgaCtaId ;  /* 0x00000000003c79c3 */ /* 0x000e620000008800 */
[----:B------:R-:W-:Y:S01]  /*0c10*/  NOP ;  /* 0x0000000000007918 */ /* 0x000fe20000000000 */
[----:B--2---:R-:W-:-:S13]  /*0c20*/  ISETP.NE.AND P0, PT, R2, 0x3, PT ;  /* 0x000000030200780c */ /* 0x004fda0003f05270 */
[----:B-1----:R-:W-:Y:S05]  /*0c30*/  @P0 BRA `(.L_x_14) ;  /* 0x0000000000340947 */ /* 0x002fea0003800000 */
[----:B------:R-:W-:Y:S01]  /*0c40*/  UMOV UR6, 0x400 ;  /* 0x0000040000067882 */ /* 0x000fe20000000000 */
[----:B------:R-:W-:Y:S01]  /*0c50*/  UMOV UR4, 0x20 ;  /* 0x0000002000047882 */ /* 0x000fe20000000000 */
[----:B------:R-:W-:Y:S02]  /*0c60*/  ULEA UR6, UR60, UR6, 0x18 ;  /* 0x000000063c067291 */ /* 0x000fe4000f8ec0ff */
[----:B------:R-:W-:-:S04]  /*0c70*/  UIADD3 UR8, UPT, UPT, -UR4, 0x100000, URZ ;  /* 0x0010000004087890 */ /* 0x000fc8000fffe1ff */
[----:B------:R-:W-:Y:S02]  /*0c80*/  USHF.L.U32 UR9, UR8, 0xb, URZ ;  /* 0x0000000b08097899 */ /* 0x000fe400080006ff */
[----:B------:R-:W-:Y:S01]  /*0c90*/  USHF.L.U32 UR8, UR8, 0x1, URZ ;  /* 0x0000000108087899 */ /* 0x000fe200080006ff */
[----:B------:R-:W-:Y:S01]  /*0ca0*/  ELECT P0, URZ, PT ;  /* 0x0000000000ff782f */ /* 0x000fe20003800000 */
[----:B------:R-:W1:Y:S10]  /*0cb0*/  FENCE.VIEW.ASYNC.S ;  /* 0x00000000000073c6 */ /* 0x000e740000000000 */
[----:B-1----:R1:W2:Y:S01]  /*0cc0*/  SYNCS.EXCH.64 URZ, [UR6+0xe0], UR8 ;  /* 0x0000e00806ff75b2 */ /* 0x0022a20008000100 */
[----:B------:R1:W1:Y:S01]  /*0cd0*/  SYNCS.EXCH.64 URZ, [UR6+0xf0], UR8 ;  /* 0x0000f00806ff75b2 */ /* 0x0002620008000100 */
[----:B------:R1:W1:Y:S01]  /*0ce0*/  SYNCS.EXCH.64 URZ, [UR6+0xe8], UR8 ;  /* 0x0000e80806ff75b2 */ /* 0x0002620008000100 */
[----:B------:R1:W1:Y:S01]  /*0cf0*/  SYNCS.EXCH.64 URZ, [UR6+0xf8], UR8 ;  /* 0x0000f80806ff75b2 */ /* 0x0002620008000100 */
[----:B------:R-:W-:Y:S01]  /*0d00*/  NOP ;  /* 0x0000000000007918 */ /* 0x000fe20000000000 */
.L_x_14:
[----:B------:R-:W3:Y:S01]  /*0d10*/  LDCU UR4, c[0x0][0x36c] ;  /* 0x00006d80ff0477ac */ /* 0x000ee20008000800 */
[----:B------:R-:W-:Y:S01]  /*0d20*/  ISETP.NE.OR P3, PT, R0, 0x2, !P3 ;  /* 0x000000020000780c */ /* 0x000fe20005f65670 */
[----:B------:R-:W-:Y:S01]  /*0d30*/  NOP ;  /* 0x0000000000007918 */ /* 0x000fe20000000000 */
[----:B------:R-:W-:Y:S01]  /*0d40*/  LOP3.LUT R0, R190, 0x1f, RZ, 0xc0, !PT ;  /* 0x0000001fbe007812 */ /* 0x000fe200078ec0ff */
[----:B------:R-:W-:Y:S02]  /*0d50*/  UISETP.NE.AND UP4, UPT, UR5, URZ, UPT ;  /* 0x000000ff0500728c */ /* 0x000fe4000bf85270 */
[----:B---3--:R-:W-:-:S09]  /*0d60*/  UISETP.EQ.U32.AND UP6, UPT, UR4, 0x1, UPT ;  /* 0x000000010400788c */ /* 0x008fd2000bfc2070 */
[----:B------:R-:W-:Y:S05]  /*0d70*/  BRA.U !UP6, `(.L_x_15) ;  /* 0x000000010e087547 */ /* 0x000fea000b800000 */
[----:B-12-4-:R-:W-:Y:S01]  /*0d80*/  UCGABAR_ARV ;  /* 0x00000000000079c7 */ /* 0x016fe20008000000 */
[----:B------:R-:W-:Y:S05]  /*0d90*/  BRA `(.L_x_16) ;  /* 0x0000000000047947 */ /* 0x000fea0003800000 */
.L_x_15:
[----:B-12-4-:R-:W-:Y:S01]  /*0da0*/  NOP ;  /* 0x0000000000007918 */ /* 0x016fe20000000000 */
.L_x_16:
[----:B------:R-:W1:Y:S01]  /*0db0*/  S2UR UR59, SR_CTAID.X ;  /* 0x00000000003b79c3 */ /* 0x000e620000002500 */
[----:B------:R-:W-:-:S05]  /*0dc0*/  CS2R.32 R3, SR_CgaSize ;  /* 0x0000000000037805 */ /* 0x000fca0000008a00 */
[----:B------:R-:W-:-:S05]  /*0dd0*/  IMAD R3, R3, -0xa0, RZ ;  /* 0xffffff6003037824 */ /* 0x000fca00078e02ff */
[----:B------:R-:W-:-:S14]  /*0de0*/  R2UR UR6, R3 ;  /* 0x00000000030672ca */ /* 0x000fdc00000e0000 */
[----:B------:R-:W2:Y:S01]  /*0df0*/  LDCU UR6, c[0x0][UR6+0x2b0] ;  /* 0x00005600060677ac */ /* 0x000ea20008000800 */
[----:B------:R-:W-:-:S05]  /*0e00*/  CS2R.32 R3, SR_CgaSize ;  /* 0x0000000000037805 */ /* 0x000fca0000008a00 */
[----:B------:R-:W-:-:S05]  /*0e10*/  IMAD R3, R3, -0xa0, RZ ;  /* 0xffffff6003037824 */ /* 0x000fca00078e02ff */
[----:B------:R-:W-:-:S14]  /*0e20*/  R2UR UR4, R3 ;  /* 0x00000000030472ca */ /* 0x000fdc00000e0000 */
[----:B------:R-:W3:Y:S01]  /*0e30*/  LDCU UR4, c[0x0][UR4+0x2b4] ;  /* 0x00005680040477ac */ /* 0x000ee20008000800 */
[----:B------:R-:W4:Y:S01]  /*0e40*/  S2UR UR58, SR_CTAID.Y ;  /* 0x00000000003a79c3 */ /* 0x000f220000002600 */
[----:B------:R-:W-:-:S05]  /*0e50*/  CS2R.32 R3, SR_CgaSize ;  /* 0x0000000000037805 */ /* 0x000fca0000008a00 */
[----:B------:R-:W-:-:S05]  /*0e60*/  IMAD R3, R3, -0xa0, RZ ;  /* 0xffffff6003037824 */ /* 0x000fca00078e02ff */
[----:B------:R-:W-:-:S14]  /*0e70*/  R2UR UR7, R3 ;  /* 0x00000000030772ca */ /* 0x000fdc00000e0000 */
[----:B------:R-:W3:Y:S01]  /*0e80*/  LDCU UR7, c[0x0][UR7+0x2a0] ;  /* 0x00005400070777ac */ /* 0x000ee20008000800 */
[----:B------:R-:W3:Y:S01]  /*0e90*/  LDCU UR15, c[0x0][0xb24] ;  /* 0x00016480ff0f77ac */ /* 0x000ee20008000800 */
[----:B------:R-:W3:Y:S01]  /*0ea0*/  LDCU UR37, c[0x0][0xb24] ;  /* 0x00016480ff2577ac */ /* 0x000ee20008000800 */
[----:B------:R-:W3:Y:S01]  /*0eb0*/  LDCU UR12, c[0x0][0xb30] ;  /* 0x00016600ff0c77ac */ /* 0x000ee20008000800 */
[----:B-1----:R-:W-:-:S05]  /*0ec0*/  I2FP.F32.U32 R3, UR59 ;  /* 0x0000003b00037c45 */ /* 0x002fca0008201000 */
[----:B--2---:R-:W-:Y:S01]  /*0ed0*/  FMUL R3, R3, UR6 ;  /* 0x0000000603037c20 */ /* 0x004fe20008400000 */
[----:B------:R-:W-:-:S05]  /*0ee0*/  CS2R.32 R2, SR_CgaSize ;  /* 0x0000000000027805 */ /* 0x000fca0000008a00 */
[----:B------:R-:W-:-:S05]  /*0ef0*/  IMAD R2, R2, -0xa0, RZ ;  /* 0xffffff6002027824 */ /* 0x000fca00078e02ff */
[----:B------:R-:W-:-:S14]  /*0f00*/  R2UR UR6, R2 ;  /* 0x00000000020672ca */ /* 0x000fdc00000e0000 */
[----:B------:R-:W1:Y:S01]  /*0f10*/  LDCU UR6, c[0x0][UR6+0x2a4] ;  /* 0x00005480060677ac */ /* 0x000e620008000800 */
[----:B----4-:R-:W-:Y:S01]  /*0f20*/  I2FP.F32.U32 R2, UR58 ;  /* 0x0000003a00027c45 */ /* 0x010fe20008201000 */
[----:B------:R-:W2:Y:S04]  /*0f30*/  F2I.U32.TRUNC.NTZ R3, R3 ;  /* 0x0000000300037305 */ /* 0x000ea8000020f000 */
[----:B---3--:R-:W-:Y:S01]  /*0f40*/  FMUL R2, R2, UR4 ;  /* 0x0000000402027c20 */ /* 0x008fe20008400000 */
[----:B------:R-:W-:-:S04]  /*0f50*/  ULOP3.LUT UR4, UR60, 0x1, URZ, 0xc0, !UPT ;  /* 0x000000013c047892 */ /* 0x000fc8000f8ec0ff */
[----:B------:R-:W-:Y:S01]  /*0f60*/  UISETP.NE.U32.AND UP0, UPT, UR4, 0x1, UPT ;  /* 0x000000010400788c */ /* 0x000fe2000bf05070 */
[----:B------:R-:W3:Y:S03]  /*0f70*/  F2I.U32.TRUNC.NTZ R2, R2 ;  /* 0x0000000200027305 */ /* 0x000ee6000020f000 */
[----:B------:R-:W-:Y:S01]  /*0f80*/  USEL UR4, URZ, 0x2c00, UP0 ;  /* 0x00002c00ff047887 */ /* 0x000fe20008000000 */
[----:B--2---:R-:W-:Y:S02]  /*0f90*/  R2UR UR47, R3 ;  /* 0x00000000032f72ca */ /* 0x004fe400000e0000 */
[----:B---3--:R-:W-:Y:S02]  /*0fa0*/  R2UR UR46, R2 ;  /* 0x00000000022e72ca */ /* 0x008fe400000e0000 */
[----:B------:R-:W-:-:S09]  /*0fb0*/  PRMT R2, RZ, 0x7610, R2 ;  /* 0x00007610ff027816 */ /* 0x000fd20000000002 */
[----:B------:R-:W-:-:S04]  /*0fc0*/  UIADD3 UR47, UPT, UPT, -UR47, URZ, URZ ;  /* 0x000000ff2f2f7290 */ /* 0x000fc8000fffe1ff */
[----:B------:R-:W-:Y:S02]  /*0fd0*/  UIMAD UR47, UR7, UR47, UR59 ;  /* 0x0000002f072f72a4 */ /* 0x000fe4000f8e023b */
[----:B------:R-:W-:-:S04]  /*0fe0*/  UIADD3 UR46, UPT, UPT, -UR46, URZ, URZ ;  /* 0x000000ff2e2e7290 */ /* 0x000fc8000fffe1ff */
[----:B-1----:R-:W-:Y:S01]  /*0ff0*/  UIMAD UR46, UR6, UR46, UR58 ;  /* 0x0000002e062e72a4 */ /* 0x002fe2000f8e023a */
[----:B------:R-:W-:Y:S11]  /*1000*/  BRA.U UP4, `(.L_x_17) ;  /* 0x0000000104247547 */ /* 0x000ff6000b800000 */
[----:B------:R-:W-:-:S04]  /*1010*/  UISETP.NE.AND UP0, UPT, UR46, URZ, UPT ;  /* 0x000000ff2e00728c */ /* 0x000fc8000bf05270 */
[----:B------:R-:W-:-:S04]  /*1020*/  UISETP.EQ.OR UP0, UPT, UR47, URZ, !UP0 ;  /* 0x000000ff2f00728c */ /* 0x000fc8000c702670 */
[----:B------:R-:W-:Y:S02]  /*1030*/  USEL UR7, URZ, 0x1, !UP0 ;  /* 0x00000001ff077887 */ /* 0x000fe4000c000000 */
[----:B------:R-:W-:-:S04]  /*1040*/  UISETP.NE.AND UP0, UPT, UR46, URZ, UPT ;  /* 0x000000ff2e00728c */ /* 0x000fc8000bf05270 */
[----:B------:R-:W-:Y:S02]  /*1050*/  USEL UR6, URZ, 0x2, UP0 ;  /* 0x00000002ff067887 */ /* 0x000fe40008000000 */
[----:B------:R-:W-:-:S04]  /*1060*/  UISETP.NE.AND UP0, UPT, UR47, 0x1, UPT ;  /* 0x000000012f00788c */ /* 0x000fc8000bf05270 */
[----:B------:R-:W-:-:S04]  /*1070*/  USEL UR6, UR6, 0x2, UP0 ;  /* 0x0000000206067887 */ /* 0x000fc80008000000 */
[----:B------:R-:W-:-:S06]  /*1080*/  UIADD3 UR6, UPT, UPT, UR7, UR6, URZ ;  /* 0x0000000607067290 */ /* 0x000fcc000fffe0ff */
[----:B------:R-:W-:-:S07]  /*1090*/  MOV R2, UR6 ;  /* 0x0000000600027c02 */ /* 0x000fce0008000f00 */
.L_x_17:
[----:B------:R-:W1:Y:S01]  /*10a0*/  S2UR UR36, SR_CTAID.Z ;  /* 0x00000000002479c3 */ /* 0x000e620000002700 */
[----:B------:R-:W-:-:S09]  /*10b0*/  UISETP.GE.AND UP0, UPT, UR15, 0x1, UPT ;  /* 0x000000010f00788c */ /* 0x000fd2000bf06270 */
[----:B------:R-:W-:Y:S05]  /*10c0*/  BRA.U !UP0, `(.L_x_18) ;  /* 0x0000000108d47547 */ /* 0x000fea000b800000 */
[----:B------:R-:W2:Y:S01]  /*10d0*/  LDCU.128 UR8, c[0x0][0xb10] ;  /* 0x00016200ff0877ac */ /* 0x000ea20008000c00 */
[----:B------:R-:W3:Y:S01]  /*10e0*/  LDCU UR14, c[0x0][0xb0c] ;  /* 0x00016180ff0e77ac */ /* 0x000ee20008000800 */
[----:B------:R-:W4:Y:S01]  /*10f0*/  LDCU UR17, c[0x0][0x370] ;  /* 0x00006e00ff1177ac */ /* 0x000f220008000800 */
[----:B------:R-:W1:Y:S01]  /*1100*/  LDCU UR16, c[0x0][0x374] ;  /* 0x00006e80ff1077ac */ /* 0x000e620008000800 */
[----:B------:R-:W1:Y:S01]  /*1110*/  LDCU UR13, c[0x0][0xb20] ;  /* 0x00016400ff0d77ac */ /* 0x000e620008000800 */
[----:B--2---:R-:W-:Y:S02]  /*1120*/  UIMAD.WIDE.U32 UR6, UR59, UR8, URZ ;  /* 0x000000083b0672a5 */ /* 0x004fe4000f8e00ff */
[----:B---3--:R-:W-:Y:S02]  /*1130*/  UISETP.NE.AND UP0, UPT, UR14, 0x1, UPT ;  /* 0x000000010e00788c */ /* 0x008fe4000bf05270 */
[----:B------:R-:W-:Y:S02]  /*1140*/  UIMAD.WIDE.U32 UR20, UR58, UR11, URZ ;  /* 0x0000000b3a1472a5 */ /* 0x000fe4000f8e00ff */
[----:B----4-:R-:W-:-:S02]  /*1150*/  UIMAD.WIDE.U32 UR18, UR17, UR8, URZ ;  /* 0x00000008111272a5 */ /* 0x010fc4000f8e00ff */
[----:B------:R-:W-:Y:S01]  /*1160*/  UISETP.NE.AND UP1, UPT, UR15, 0x1, UPT ;  /* 0x000000010f00788c */ /* 0x000fe2000bf25270 */
[----:B------:R-:W-:Y:S02]  /*1170*/  UMOV UR8, UR7 ;  /* 0x0000000700087c82 */ /* 0x000fe40008000000 */
[----:B------:R-:W2:Y:S01]  /*1180*/  LDCU.64 UR6, c[0x0][0xb28] ;  /* 0x00016500ff0677ac */ /* 0x000ea20008000a00 */
[----:B------:R-:W-:Y:S01]  /*1190*/  USHF.R.U32.HI UR8, URZ, UR9, UR8 ;  /* 0x00000009ff087299 */ /* 0x000fe20008011608 */
[----:B------:R-:W-:-:S03]  /*11a0*/  UMOV UR18, UR19 ;  /* 0x0000001300127c82 */ /* 0x000fc60008000000 */
[----:B------:R-:W-:Y:S02]  /*11b0*/  USEL UR8, UR59, UR8, !UP0 ;  /* 0x000000083b087287 */ /* 0x000fe4000c000000 */
[----:B------:R-:W-:Y:S02]  /*11c0*/  @UP0 USHF.R.U32.HI UR17, URZ, UR9, UR18 ;  /* 0x00000009ff110299 */ /* 0x000fe40008011612 */
[----:B------:R-:W-:Y:S02]  /*11d0*/  UISETP.NE.AND UP0, UPT, UR10, 0x1, UPT ;  /* 0x000000010a00788c */ /* 0x000fe4000bf05270 */
[----:B-1----:R-:W-:Y:S01]  /*11e0*/  UIMAD.WIDE.U32 UR18, UR16, UR11, URZ ;  /* 0x0000000b101272a5 */ /* 0x002fe2000f8e00ff */
[----:B------:R-:W-:Y:S02]  /*11f0*/  UMOV UR9, UR21 ;  /* 0x0000001500097c82 */ /* 0x000fe40008000000 */
[----:B------:R-:W-:-:S04]  /*1200*/  USHF.R.U32.HI UR9, URZ, UR13, UR9 ;  /* 0x0000000dff097299 */ /* 0x000fc80008011609 */
[----:B------:R-:W-:Y:S01]  /*1210*/  UMOV UR18, UR19 ;  /* 0x0000001300127c82 */ /* 0x000fe20008000000 */
[----:B------:R-:W-:Y:S02]  /*1220*/  USEL UR9, UR58, UR9, !UP0 ;  /* 0x000000093a097287 */ /* 0x000fe4000c000000 */
[----:B------:R-:W-:Y:S02]  /*1230*/  @UP0 USHF.R.U32.HI UR16, URZ, UR13, UR18 ;  /* 0x0000000dff100299 */ /* 0x000fe40008011612 */
[----:B--2---:R-:W-:Y:S02]  /*1240*/  UIMAD.WIDE.U32 UR18, UR17, UR6, URZ ;  /* 0x00000006111272a5 */ /* 0x004fe4000f8e00ff */
[----:B------:R-:W-:Y:S02]  /*1250*/  UIMAD.WIDE.U32 UR20, UR16, UR6, URZ ;  /* 0x00000006101472a5 */ /* 0x000fe4000f8e00ff */
[----:B------:R-:W-:-:S03]  /*1260*/  UIADD3 UR13, UPT, UPT, -UR8, URZ, URZ ;  /* 0x000000ff080d7290 */ /* 0x000fc6000fffe1ff */
[----:B------:R-:W-:Y:S01]  /*1270*/  UMOV UR18, UR19 ;  /* 0x0000001300127c82 */ /* 0x000fe20008000000 */
[----:B------:R-:W-:Y:S01]  /*1280*/  UIMAD UR13, UR14, UR13, UR59 ;  /* 0x0000000d0e0d72a4 */ /* 0x000fe2000f8e023b */
[----:B------:R-:W-:Y:S01]  /*1290*/  UMOV UR11, UR21 ;  /* 0x00000015000b7c82 */ /* 0x000fe20008000000 */
[----:B------:R-:W-:Y:S02]  /*12a0*/  @UP1 USHF.R.U32.HI UR17, URZ, UR7, UR18 ;  /* 0x00000007ff111299 */ /* 0x000fe40008011612 */
[----:B------:R-:W-:Y:S02]  /*12b0*/  @UP1 USHF.R.U32.HI UR16, URZ, UR7, UR11 ;  /* 0x00000007ff101299 */ /* 0x000fe4000801160b */
[----:B------:R-:W-:Y:S02]  /*12c0*/  UIMAD UR11, UR17, UR15, URZ ;  /* 0x0000000f110b72a4 */ /* 0x000fe4000f8e02ff */
[----:B------:R-:W-:Y:S02]  /*12d0*/  UIMAD UR16, UR16, UR15, URZ ;  /* 0x0000000f101072a4 */ /* 0x000fe4000f8e02ff */
[----:B------:R-:W-:-:S02]  /*12e0*/  UIMAD.WIDE.U32 UR20, UR9, UR6, URZ ;  /* 0x00000006091472a5 */ /* 0x000fc4000f8e00ff */
[----:B------:R-:W-:Y:S02]  /*12f0*/  UISETP.GE.AND UP0, UPT, UR9, UR16, UPT ;  /* 0x000000100900728c */ /* 0x000fe4000bf06270 */
[----:B------:R-:W-:Y:S02]  /*1300*/  UIMAD.WIDE.U32 UR18, UR8, UR6, URZ ;  /* 0x00000006081272a5 */ /* 0x000fe4000f8e00ff */
[----:B------:R-:W-:Y:S01]  /*1310*/  UISETP.GE.OR UP0, UPT, UR8, UR11, UP0 ;  /* 0x0000000b0800728c */ /* 0x000fe20008706670 */
[----:B------:R-:W-:Y:S01]  /*1320*/  UMOV UR6, UR21 ;  /* 0x0000001500067c82 */ /* 0x000fe20008000000 */
[----:B------:R-:W-:Y:S02]  /*1330*/  UIADD3 UR11, UPT, UPT, -UR9, URZ, URZ ;  /* 0x000000ff090b7290 */ /* 0x000fe4000fffe1ff */
[----:B------:R-:W-:Y:S02]  /*1340*/  USHF.R.U32.HI UR6, URZ, UR7, UR6 ;  /* 0x00000007ff067299 */ /* 0x000fe40008011606 */
[----:B------:R-:W-:-:S02]  /*1350*/  UIMAD UR11, UR10, UR11, UR58 ;  /* 0x0000000b0a0b72a4 */ /* 0x000fc4000f8e023a */
[----:B------:R-:W-:-:S03]  /*1360*/  USEL UR6, UR9, UR6, !UP1 ;  /* 0x0000000609067287 */ /* 0x000fc6000c800000 */
[----:B------:R-:W-:Y:S02]  /*1370*/  @!UP0 UMOV UR16, UR19 ;  /* 0x0000001300108c82 */ /* 0x000fe40008000000 */
[----:B------:R-:W-:Y:S02]  /*1380*/  @!UP0 USHF.R.U32.HI UR16, URZ, UR7, UR16 ;  /* 0x00000007ff108299 */ /* 0x000fe40008011610 */
[----:B------:R-:W-:Y:S02]  /*1390*/  UIADD3 UR7, UPT, UPT, -UR6, URZ, URZ ;  /* 0x000000ff06077290 */ /* 0x000fe4000fffe1ff */
[----:B------:R-:W-:Y:S02]  /*13a0*/  @!UP0 USEL UR16, UR8, UR16, !UP1 ;  /* 0x0000001008108287 */ /* 0x000fe4000c800000 */
[----:B------:R-:W-:Y:S02]  /*13b0*/  UIMAD UR7, UR15, UR7, UR9 ;  /* 0x000000070f0772a4 */ /* 0x000fe4000f8e0209 */
[----:B------:R-:W-:-:S02]  /*13c0*/  @!UP0 UIADD3 UR6, UPT, UPT, UR6, -UR16, URZ ;  /* 0x8000001006068290 */ /* 0x000fc4000fffe0ff */
[----:B------:R-:W-:Y:S02]  /*13d0*/  @!UP0 UIMAD UR7, UR7, UR17, UR16 ;  /* 0x00000011070782a4 */ /* 0x000fe4000f8e0210 */
[----:B------:R-:W-:-:S04]  /*13e0*/  @!UP0 UIMAD UR9, UR6, UR15, UR8 ;  /* 0x0000000f060982a4 */ /* 0x000fc8000f8e0208 */
[----:B------:R-:W-:Y:S01]  /*13f0*/  UIMAD UR58, UR9, UR10, UR11 ;  /* 0x0000000a093a72a4 */ /* 0x000fe2000f8e020b */
[----:B------:R-:W-:Y:S02]  /*1400*/  @!UP0 UMOV UR8, UR7 ;  /* 0x0000000700088c82 */ /* 0x000fe40008000000 */
[----:B------:R-:W-:-:S12]  /*1410*/  UIMAD UR59, UR8, UR14, UR13 ;  /* 0x0000000e083b72a4 */ /* 0x000fd8000f8e020d */
.L_x_18:
[----:B------:R-:W-:-:S09]  /*1420*/  UISETP.NE.AND UP0, UPT, UR12, 0x1, UPT ;  /* 0x000000010c00788c */ /* 0x000fd2000bf05270 */
[----:B------:R-:W-:Y:S05]  /*1430*/  BRA.U UP0, `(.L_x_19) ;  /* 0x0000000100447547 */ /* 0x000fea000b800000 */
[----:B------:R-:W2:Y:S01]  /*1440*/  LDCU.128 UR8, c[0x0][0xb10] ;  /* 0x00016200ff0877ac */ /* 0x000ea20008000c00 */
[----:B------:R-:W3:Y:S01]  /*1450*/  LDCU UR7, c[0x0][0xb0c] ;  /* 0x00016180ff0777ac */ /* 0x000ee20008000800 */
[----:B------:R-:W4:Y:S01]  /*1460*/  LDCU UR6, c[0x0][0xb20] ;  /* 0x00016400ff0677ac */ /* 0x000f220008000800 */
[----:B--2---:R-:W-:Y:S02]  /*1470*/  UIMAD.WIDE.U32 UR14, UR59, UR8, URZ ;  /* 0x000000083b0e72a5 */ /* 0x004fe4000f8e00ff */
[----:B------:R-:W-:Y:S02]  /*1480*/  UIMAD.WIDE.U32 UR12, UR58, UR11, URZ ;  /* 0x0000000b3a0c72a5 */ /* 0x000fe4000f8e00ff */
[----:B---3--:R-:W-:-:S03]  /*1490*/  UISETP.NE.AND UP0, UPT, UR7, 0x1, UPT ;  /* 0x000000010700788c */ /* 0x008fc6000bf05270 */
[----:B------:R-:W-:Y:S02]  /*14a0*/  UMOV UR8, UR15 ;  /* 0x0000000f00087c82 */ /* 0x000fe40008000000 */
[----:B------:R-:W-:Y:S01]  /*14b0*/  USHF.R.U32.HI UR8, URZ, UR9, UR8 ;  /* 0x00000009ff087299 */ /* 0x000fe20008011608 */
[----:B------:R-:W-:-:S03]  /*14c0*/  UMOV UR12, UR13 ;  /* 0x0000000d000c7c82 */ /* 0x000fc60008000000 */
[----:B------:R-:W-:Y:S02]  /*14d0*/  USEL UR8, UR59, UR8, !UP0 ;  /* 0x000000083b087287 */ /* 0x000fe4000c000000 */
[----:B------:R-:W-:Y:S02]  /*14e0*/  UISETP.NE.AND UP0, UPT, UR10, 0x1, UPT ;  /* 0x000000010a00788c */ /* 0x000fe4000bf05270 */
[----:B----4-:R-:W-:-:S04]  /*14f0*/  USHF.R.U32.HI UR6, URZ, UR6, UR12 ;  /* 0x00000006ff067299 */ /* 0x010fc8000801160c */
[----:B------:R-:W-:-:S04]  /*1500*/  USEL UR6, UR58, UR6, !UP0 ;  /* 0x000000063a067287 */ /* 0x000fc8000c000000 */
[----:B------:R-:W-:Y:S02]  /*1510*/  UIADD3 UR9, UPT, UPT, UR8, -UR6, URZ ;  /* 0x8000000608097290 */ /* 0x000fe4000fffe0ff */
[----:B------:R-:W-:Y:S02]  /*1520*/  UIADD3 UR6, UPT, UPT, -UR8, UR6, URZ ;  /* 0x0000000608067290 */ /* 0x000fe4000fffe1ff */
[----:B------:R-:W-:Y:S02]  /*1530*/  UIMAD UR58, UR9, UR10, UR58 ;  /* 0x0000000a093a72a4 */ /* 0x000fe4000f8e023a */
[----:B------:R-:W-:-:S12]  /*1540*/  UIMAD UR59, UR6, UR7, UR59 ;  /* 0x00000007063b72a4 */ /* 0x000fd8000f8e023b */
.L_x_19:
[----:B------:R-:W-:Y:S01]  /*1550*/  UISETP.NE.AND UP0, UPT, UR5, 0x2, UPT ;  /* 0x000000020500788c */ /* 0x000fe2000bf05270 */
[----:B------:R-:W-:Y:S09]  /*1560*/  BRA.U !UP6, `(.L_x_20) ;  /* 0x000000010e0c7547 */ /* 0x000ff2000b800000 */
[----:B------:R-:W-:Y:S01]  /*1570*/  UCGABAR_WAIT ;  /* 0x0000000000007dc7 */ /* 0x000fe20008000000 */
[----:B------:R-:W-:Y:S01]  /*1580*/  CCTL.IVALL ;  /* 0x00000000ff00798f */ /* 0x000fe20002000000 */
[----:B------:R-:W-:Y:S05]  /*1590*/  BRA `(.L_x_21) ;  /* 0x0000000000047947 */ /* 0x000fea0003800000 */
.L_x_20:
[----:B------:R-:W-:Y:S06]  /*15a0*/  BAR.SYNC.DEFER_BLOCKING 0x0 ;  /* 0x0000000000007b1d */ /* 0x000fec0000010000 */
.L_x_21:
[----:B------:R-:W-:Y:S05]  /*15b0*/  BRA.U UP0, `(.L_x_22) ;  /* 0x0000001100f87547 */ /* 0x000fea000b800000 */
[----:B------:R-:W2:Y:S01]  /*15c0*/  LDCU UR27, c[0x0][0x38c] ;  /* 0x00007180ff1b77ac */ /* 0x000ea20008000800 */
[----:B------:R-:W-:Y:S01]  /*15d0*/  PLOP3.LUT P1, PT, PT, PT, UP3, 0x80, 0x8 ;  /* 0x000000000008781c */ /* 0x000fe20003f2f038 */
[----:B------:R-:W-:Y:S01]  /*15e0*/  IMAD.MOV.U32 R12, RZ, RZ, 0x1 ;  /* 0x00000001ff0c7424 */ /* 0x000fe200078e00ff */
[----:B------:R-:W-:Y:S01]  /*15f0*/  ISETP.EQ.OR P2, PT, R0, RZ, P3 ;  /* 0x000000ff0000720c */ /* 0x000fe20001f42670 */
[----:B------:R-:W-:Y:S01]  /*1600*/  UISETP.NE.AND UP1, UPT, UR5, URZ, UPT ;  /* 0x000000ff0500728c */ /* 0x000fe2000bf25270 */
[----:B------:R-:W-:Y:S01]  /*1610*/  PLOP3.LUT P1, PT, P1, PT, PT, 0x8, 0x80 ;  /* 0x000000000080781c */ /* 0x000fe20000f2e170 */
[----:B------:R-:W-:Y:S01]  /*1620*/  UMOV UR6, 0x400 ;  /* 0x0000040000067882 */ /* 0x000fe20000000000 */
[----:B------:R-:W-:Y:S01]  /*1630*/  USEL UR14, URZ, 0x1, UP5 ;  /* 0x00000001ff0e7887 */ /* 0x000fe2000a800000 */
[----:B------:R-:W-:Y:S01]  /*1640*/  CS2R R10, SRZ ;  /* 0x00000000000a7805 */ /* 0x000fe2000001ff00 */
[----:B------:R-:W-:Y:S01]  /*1650*/  ULEA UR6, UR60, UR6, 0x18 ;  /* 0x000000063c067291 */ /* 0x000fe2000f8ec0ff */
[----:B------:R-:W-:Y:S01]  /*1660*/  IMAD.MOV.U32 R9, RZ, RZ, RZ ;  /* 0x000000ffff097224 */ /* 0x000fe200078e00ff */
[----:B------:R-:W3:Y:S01]  /*1670*/  LDCU UR21, c[0x0][0x370] ;  /* 0x00006e00ff1577ac */ /* 0x000ee20008000800 */
[----:B------:R-:W-:Y:S01]  /*1680*/  IMAD.MOV.U32 R8, RZ, RZ, 0x1 ;  /* 0x00000001ff087424 */ /* 0x000fe200078e00ff */
[----:B------:R-:W4:Y:S01]  /*1690*/  LDCU.64 UR30, c[0x0][0x348] ;  /* 0x00006900ff1e77ac */ /* 0x000f220008000a00 */
[----:B--2---:R-:W-:-:S02]  /*16a0*/  UIADD3 UR7, UPT, UPT, UR27, 0x7f, URZ ;  /* 0x0000007f1b077890 */ /* 0x004fc4000fffe0ff */
[----:B------:R-:W-:Y:S02]  /*16b0*/  UIADD3 UR5, UPT, UPT, UR27, -0x1, URZ ;  /* 0xffffffff1b057890 */ /* 0x000fe4000fffe0ff */
[----:B------:R-:W-:Y:S02]  /*16c0*/  USHF.R.S32.HI UR29, URZ, 0x1f, UR7 ;  /* 0x0000001fff1d7899 */ /* 0x000fe40008011407 */
[----:B------:R-:W-:Y:S02]  /*16d0*/  UISETP.GE.U32.AND UP2, UPT, UR5, -0xff, UPT ;  /* 0xffffff010500788c */ /* 0x000fe4000bf46070 */
[----:B------:R-:W-:Y:S02]  /*16e0*/  ULEA.HI UR29, UR29, UR7, URZ, 0x7 ;  /* 0x000000071d1d7291 */ /* 0x000fe4000f8f38ff */
[----:B------:R-:W-:Y:S02]  /*16f0*/  USHF.R.U32.HI UR25, URZ, 0x7, UR4 ;  /* 0x00000007ff197899 */ /* 0x000fe40008011604 */
[----:B------:R-:W-:-:S02]  /*1700*/  USHF.R.S32.HI UR29, URZ, 0x7, UR29 ;  /* 0x00000007ff1d7899 */ /* 0x000fc4000801141d */
[----:B------:R-:W-:Y:S02]  /*1710*/  UIADD3 UR27, UPT, UPT, UR27, 0xfe, URZ ;  /* 0x000000fe1b1b7890 */ /* 0x000fe4000fffe0ff */
[----:B------:R-:W-:Y:S01]  /*1720*/  UISETP.LT.U32.AND UP0, UPT, UR29, 0x6, UPT ;  /* 0x000000061d00788c */ /* 0x000fe2000bf01070 */
[----:B------:R-:W2:Y:S03]  /*1730*/  LDCU UR15, c[0x0][0x374] ;  /* 0x00006e80ff0f77ac */ /* 0x000ea60008000800 */
[----:B------:R-:W-:Y:S02]  /*1740*/  USEL UR28, UR29, 0x6, UP0 ;  /* 0x000000061d1c7887 */ /* 0x000fe40008000000 */
[----:B------:R-:W-:Y:S02]  /*1750*/  USEL UR14, UR14, 0x2, UP1 ;  /* 0x000000020e0e7887 */ /* 0x000fe40008800000 */
[----:B------:R-:W-:-:S02]  /*1760*/  UIADD3 UR13, UPT, UPT, UR28, -0x1, URZ ;  /* 0xffffffff1c0d7890 */ /* 0x000fc4000fffe0ff */
[----:B------:R-:W-:Y:S02]  /*1770*/  @UP2 UIADD3 UR13, UPT, UPT, UR28, URZ, URZ ;  /* 0x000000ff1c0d2290 */ /* 0x000fe4000fffe0ff */
[----:B------:R-:W-:Y:S02]  /*1780*/  UIADD3 UR5, UPT, UPT, UR6, 0x11a00, UR4 ;  /* 0x00011a0006057890 */ /* 0x000fe4000fffe004 */
[----:B------:R-:W-:Y:S02]  /*1790*/  UIADD3 UR26, UPT, UPT, UR29, -UR28, URZ ;  /* 0x8000001c1d1a7290 */ /* 0x000fe4000fffe0ff */
[----:B------:R-:W-:Y:S01]  /*17a0*/  UIADD3 UR13, UPT, UPT, UR13, 0x1, URZ ;  /* 0x000000010d0d7890 */ /* 0x000fe2000fffe0ff */
[----:B---34-:R-:W-:-:S11]  /*17b0*/  UMOV UR24, URZ ;  /* 0x000000ff00187c82 */ /* 0x018fd60008000000 */
.L_x_42:
[----:B------:R-:W-:-:S09]  /*17c0*/  UISETP.NE.AND UP0, UPT, UR60, URZ, UPT ;  /* 0x000000ff3c00728c */ /* 0x000fd2000bf05270 */
[----:B-1----:R-:W-:Y:S05]  /*17d0*/  BRA.U UP0, `(.L_x_23) ;  /* 0x0000000100287547 */ /* 0x002fea000b800000 */
[----:B------:R-:W-:Y:S02]  /*17e0*/  LEA R0, R9, UR6, 0x3 ;  /* 0x0000000609007c11 */ /* 0x000fe4000f8e18ff */
[----:B------:R-:W-:-:S04]  /*17f0*/  SHF.L.U32 R3, R8, 0x1f, RZ ;  /* 0x0000001f08037819 */ /* 0x000fc800000006ff */
[----:B------:R-:W3:Y:S02]  /*1800*/  SYNCS.PHASECHK.TRANS64.TRYWAIT P0, [R0+URZ+0xf0], R3 ;  /* 0x0000f003000075a7 */ /* 0x000ee400080011ff */
[----:B---3--:R-:W-:Y:S05]  /*1810*/  @!P0 BRA `(.L_x_24) ;  /* 0x0000007000f08947 */ /* 0x008fea0003800000 */
.L_x_109:
[----:B------:R4:W-:Y:S01]  /*1820*/  SYNCS.ARRIVE.TRANS64.A1T0 RZ, [R0+URZ+0xe0], RZ ;  /* 0x0000e0ff00ff79a7 */ /* 0x0009e200081000ff */
[----:B------:R-:W-:-:S05]  /*1830*/  VIADD R9, R9, 0x1 ;  /* 0x0000000109097836 */ /* 0x000fca0000000000 */
[----:B------:R-:W-:-:S04]  /*1840*/  ISETP.NE.AND P0, PT, R9, 0x2, PT ;  /* 0x000000020900780c */ /* 0x000fc80003f05270 */
[----:B---3--:R-:W-:Y:S02]  /*1850*/  SEL R3, RZ, 0x1, P0 ;  /* 0x00000001ff037807 */ /* 0x008fe40000000000 */
[----:B------:R-:W-:Y:S02]  /*1860*/  SEL R9, R9, RZ, P0 ;  /* 0x000000ff09097207 */ /* 0x000fe40000000000 */
[----:B------:R-:W-:-:S07]  /*1870*/  LOP3.LUT R8, R8, R3, RZ, 0x3c, !PT ;  /* 0x0000000308087212 */ /* 0x000fce00078e3cff */
.L_x_23:
[----:B------:R-:W-:Y:S01]  /*1880*/  ULEA UR7, UR24, UR6, 0x3 ;  /* 0x0000000618077291 */ /* 0x000fe2000f8e18ff */
[----:B----4-:R-:W-:Y:S01]  /*1890*/  SHF.L.U32 R0, R12, 0x1f, RZ ;  /* 0x0000001f0c007819 */ /* 0x010fe200000006ff */
[----:B------:R-:W-:Y:S02]  /*18a0*/  UISETP.GE.U32.AND UP0, UPT, UR27, 0xff, UPT ;  /* 0x000000ff1b00788c */ /* 0x000fe4000bf06070 */
[----:B------:R-:W-:Y:S02]  /*18b0*/  USHF.L.U32 UR35, UR59, 0x6, URZ ;  /* 0x000000063b237899 */ /* 0x000fe400080006ff */
[----:B------:R-:W-:Y:S01]  /*18c0*/  UIMAD UR19, UR58, 0xb0, UR25 ;  /* 0x000000b03a1378a4 */ /* 0x000fe2000f8e0219 */
[----:B------:R-:W-:Y:S02]  /*18d0*/  UMOV UR32, URZ ;  /* 0x000000ff00207c82 */ /* 0x000fe40008000000 */
[----:B------:R3:W4:Y:S02]  /*18e0*/  SYNCS.PHASECHK.TRANS64.TRYWAIT P0, [UR7+0x30], R0 ;  /* 0x00003000ff0075a7 */ /* 0x0007240008001107 */
[----:B------:R-:W-:Y:S07]  /*18f0*/  BRA.U !UP0, `(.L_x_25) ;  /* 0x0000000108bc7547 */ /* 0x000fee000b800000 */
[----:B------:R-:W-:Y:S01]  /*1900*/  UMOV UR8, URZ ;  /* 0x000000ff00087c82 */ /* 0x000fe20008000000 */
[----:B------:R-:W-:-:S05]  /*1910*/  UMOV UR7, UR24 ;  /* 0x0000001800077c82 */ /* 0x000fca0008000000 */
.L_x_31:
[----:B------:R-:W-:Y:S01]  /*1920*/  @!P3 MOV R2, 0x7800 ;  /* 0x000078000002b802 */ /* 0x000fe20000000f00 */
[----:B------:R-:W-:Y:S01]  /*1930*/  ULEA UR33, UR7, UR6, 0x3 ;  /* 0x0000000607217291 */ /* 0x000fe2000f8e18ff */
[----:B-12-4-:R-:W-:Y:S11]  /*1940*/  @P0 BRA `(.L_x_26) ;  /* 0x00000000000c0947 */ /* 0x016ff60003800000 */
[----:B------:R-:W-:Y:S04]  /*1950*/  SHF.L.U32 R3, R12, 0x1f, RZ ;  /* 0x0000001f0c037819 */ /* 0x000fe800000006ff */
[----:B------:R-:W4:Y:S02]  /*1960*/  SYNCS.PHASECHK.TRANS64.TRYWAIT P0, [UR33+0x30], R3 ;  /* 0x00003003ff0075a7 */ /* 0x000f240008001121 */
[----:B----4-:R-:W-:Y:S05]  /*1970*/  @!P0 BRA `(.L_x_27) ;  /* 0x0000007000ac8947 */ /* 0x010fea0003800000 */
.L_x_26:
[----:B------:R4:W-:Y:S01]  /*1980*/  @!P3 SYNCS.ARRIVE.TRANS64 RZ, [UR33], R2 ;  /* 0x00000002ffffb9a7 */ /* 0x0009e20008000021 */
[----:B------:R-:W-:Y:S04]  /*1990*/  ULOP3.LUT UR9, UR14, 0x2, URZ, 0xfc, !UPT ;  /* 0x000000020e097892 */ /* 0x000fe8000f8efcff */
[----:B------:R-:W-:Y:S09]  /*19a0*/  UISETP.NE.AND UP0, UPT, UR9, 0x2, UPT ;  /* 0x000000020900788c */ /* 0x000ff2000bf05270 */
[----:B------:R-:W-:Y:S05]  /*19b0*/  BRA.U UP0, `(.L_x_28) ;  /* 0x0000000100047547 */ /* 0x000fea000b800000 */
[----:B-12---:R-:W-:Y:S05]  /*19c0*/  BPT.TRAP 0x1 ;  /* 0x000000040000795c */ /* 0x006fea0000300000 */
.L_x_28:
[----:B------:R-:W-:Y:S04]  /*19d0*/  BSSY.RECONVERGENT B0, `(.L_x_29) ;  /* 0x0000003000007945 */ /* 0x000fe80003800200 */
[----:B------:R-:W-:Y:S05]  /*19e0*/  @P2 BRA `(.L_x_30) ;  /* 0x0000000000042947 */ /* 0x000fea0003800000 */
[----:B-12---:R-:W-:Y:S05]  /*19f0*/  BPT.TRAP 0x1 ;  /* 0x000000040000795c */ /* 0x006fea0000300000 */
.L_x_30:
[----:B-12---:R-:W-:Y:S05]  /*1a00*/  BSYNC.RECONVERGENT B0 ;  /* 0x0000000000007941 */ /* 0x006fea0003800200 */
.L_x_29:
[----:B------:R-:W-:Y:S02]  /*1a10*/  UIADD3 UR24, UPT, UPT, UR7, 0x1, URZ ;  /* 0x0000000107187890 */ /* 0x000fe4000fffe0ff */
[----:B------:R-:W-:Y:S02]  /*1a20*/  ULEA UR32, UR7, UR6, 0xd ;  /* 0x0000000607207291 */ /* 0x000fe4000f8e68ff */
[----:B------:R-:W-:Y:S02]  /*1a30*/  UISETP.NE.AND UP0, UPT, UR24, 0x6, UPT ;  /* 0x000000061800788c */ /* 0x000fe4000bf05270 */
[----:B------:R-:W-:Y:S02]  /*1a40*/  USHF.L.U32 UR34, UR8, 0x7, URZ ;  /* 0x0000000708227899 */ /* 0x000fe400080006ff */
[----:B------:R-:W-:Y:S02]  /*1a50*/  USEL UR10, URZ, 0x1, UP0 ;  /* 0x00000001ff0a7887 */ /* 0x000fe40008000000 */
[----:B------:R-:W-:Y:S02]  /*1a60*/  USEL UR24, UR24, URZ, UP0 ;  /* 0x000000ff18187287 */ /* 0x000fe40008000000 */
[----:B------:R-:W-:Y:S02]  /*1a70*/  UIADD3 UR32, UPT, UPT, UR32, 0x5a00, URZ ;  /* 0x00005a0020207890 */ /* 0x000fe4000fffe0ff */
[----:B------:R-:W-:Y:S01]  /*1a80*/  ULEA UR9, UR24, UR6, 0x3 ;  /* 0x0000000618097291 */ /* 0x000fe2000f8e18ff */
[----:B------:R-:W-:Y:S01]  /*1a90*/  LOP3.LUT R12, R12, UR10, RZ, 0x3c, !PT ;  /* 0x0000000a0c0c7c12 */ /* 0x000fe2000f8e3cff */
[----:B------:R-:W-:Y:S02]  /*1aa0*/  UIADD3 UR10, UP1, UPT, UR30, 0x80, URZ ;  /* 0x000000801e0a7890 */ /* 0x000fe4000ff3e0ff */
[----:B------:R-:W-:Y:S01]  /*1ab0*/  UIMAD UR16, UR7, 0x5800, UR4 ;  /* 0x00005800071078a4 */ /* 0x000fe2000f8e0204 */
[----:B---3--:R-:W-:Y:S01]  /*1ac0*/  SHF.L.U32 R0, R12, 0x1f, RZ ;  /* 0x0000001f0c007819 */ /* 0x008fe200000006ff */
[----:B------:R-:W-:Y:S02]  /*1ad0*/  UIADD3.X UR11, UPT, UPT, URZ, UR31, URZ, UP1, !UPT ;  /* 0x0000001fff0b7290 */ /* 0x000fe40008ffe4ff */
[----:B------:R-:W-:Y:S01]  /*1ae0*/  UIADD3 UR40, UP0, UPT, UR30, 0x180, URZ ;  /* 0x000001801e287890 */ /* 0x000fe2000ff1e0ff */
[----:B------:R1:W2:Y:S01]  /*1af0*/  SYNCS.PHASECHK.TRANS64.TRYWAIT P0, [UR9+0x30], R0 ;  /* 0x00003000ff0075a7 */ /* 0x0002a20008001109 */
[----:B------:R-:W-:Y:S01]  /*1b00*/  UIADD3 UR16, UPT, UPT, UR6, 0x11a00, UR16 ;  /* 0x00011a0006107890 */ /* 0x000fe2000fffe010 */
[----:B------:R-:W-:Y:S01]  /*1b10*/  UMOV UR38, 0x0 ;  /* 0x0000000000267882 */ /* 0x000fe20000000000 */
[----:B------:R-:W-:Y:S01]  /*1b20*/  UMOV UR39, 0x10000000 ;  /* 0x1000000000277882 */ /* 0x000fe20000000000 */
[----:B------:R-:W-:Y:S02]  /*1b30*/  UIADD3.X UR41, UPT, UPT, URZ, UR31, URZ, UP0, !UPT ;  /* 0x0000001fff297290 */ /* 0x000fe400087fe4ff */
[----:B------:R3:W-:Y:S01]  /*1b40*/  UTMALDG.3D [UR32], [UR10], desc[UR38] ;  /* 0x000026200a0075b4 */ /* 0x0007e20008011000 */
[----:B------:R-:W-:Y:S01]  /*1b50*/  UIADD3 UR8, UPT, UPT, UR8, 0x1, URZ ;  /* 0x0000000108087890 */ /* 0x000fe2000fffe0ff */
[----:B------:R-:W-:Y:S01]  /*1b60*/  UMOV UR7, 0x30000 ;  /* 0x0003000000077882 */ /* 0x000fe20000000000 */
[----:B------:R-:W-:Y:S01]  /*1b70*/  UMOV UR20, UR36 ;  /* 0x0000002400147c82 */ /* 0x000fe20008000000 */
[----:B------:R-:W-:Y:S01]  /*1b80*/  UMOV UR17, UR33 ;  /* 0x0000002100117c82 */ /* 0x000fe20008000000 */
[----:B------:R-:W-:Y:S01]  /*1b90*/  UMOV UR18, UR34 ;  /* 0x0000002200127c82 */ /* 0x000fe20008000000 */
[----:B------:R-:W-:Y:S01]  /*1ba0*/  UISETP.NE.AND UP0, UPT, UR8, UR13, UPT ;  /* 0x0000000d0800728c */ /* 0x000fe2000bf05270 */
[----:B------:R4:W-:Y:S01]  /*1bb0*/  UTMALDG.3D.MULTICAST [UR16], [UR40], UR7, desc[UR38] ;  /* 0x00002610280073b4 */ /* 0x0009e20008011807 */
[----:B---3--:R-:W-:Y:S01]  /*1bc0*/  UMOV UR32, UR13 ;  /* 0x0000000d00207c82 */ /* 0x008fe20008000000 */
[----:B----4-:R-:W-:Y:S06]  /*1bd0*/  UMOV UR7, UR24 ;  /* 0x0000001800077c82 */ /* 0x010fec0008000000 */
[----:B------:R-:W-:Y:S05]  /*1be0*/  BRA.U UP0, `(.L_x_31) ;  /* 0xfffffffd004c7547 */ /* 0x000fea000b83ffff */
.L_x_25:
[----:B------:R-:W-:Y:S01]  /*1bf0*/  ULEA UR7, UR24, UR6, 0x3 ;  /* 0x0000000618077291 */ /* 0x000fe2000f8e18ff */
[----:B-1-3--:R-:W-:Y:S01]  /*1c00*/  SHF.L.U32 R0, R12, 0x1f, RZ ;  /* 0x0000001f0c007819 */ /* 0x00afe200000006ff */
[----:B------:R-:W-:Y:S01]  /*1c10*/  @!P1 SYNCS.ARRIVE.TRANS64.A1T0 RZ, [UR6+0x78], RZ ;  /* 0x000078ffffff99a7 */ /* 0x000fe20008100006 */
[----:B------:R-:W-:-:S06]  /*1c20*/  UISETP.GT.AND UP0, UPT, UR29, UR28, UPT ;  /* 0x0000001c1d00728c */ /* 0x000fcc000bf04270 */
[----:B--2-4-:R1:W2:Y:S03]  /*1c30*/  SYNCS.PHASECHK.TRANS64.TRYWAIT P0, [UR7+0x30], R0 ;  /* 0x00003000ff0075a7 */ /* 0x0142a60008001107 */
[----:B------:R-:W-:Y:S05]  /*1c40*/  BRA.U !UP0, `(.L_x_32) ;  /* 0x0000000108bc7547 */ /* 0x000fea000b800000 */
[----:B------:R-:W-:Y:S01]  /*1c50*/  UIADD3 UR34, UPT, UPT, UR26, UR32, URZ ;  /* 0x000000201a227290 */ /* 0x000fe2000fffe0ff */
[----:B------:R-:W-:-:S11]  /*1c60*/  UMOV UR7, UR24 ;  /* 0x0000001800077c82 */ /* 0x000fd60008000000 */
.L_x_38:
[----:B--2---:R-:W-:Y:S01]  /*1c70*/  @!P3 MOV R2, 0x7800 ;  /* 0x000078000002b802 */ /* 0x004fe20000000f00 */
[----:B---3--:R-:W-:Y:S01]  /*1c80*/  ULEA UR9, UR7, UR6, 0x3 ;  /* 0x0000000607097291 */ /* 0x008fe2000f8e18ff */
[----:B--2-4-:R-:W-:Y:S11]  /*1c90*/  @P0 BRA `(.L_x_33) ;  /* 0x00000000000c0947 */ /* 0x014ff60003800000 */
[----:B------:R-:W-:Y:S04]  /*1ca0*/  SHF.L.U32 R3, R12, 0x1f, RZ ;  /* 0x0000001f0c037819 */ /* 0x000fe800000006ff */
[----:B------:R-:W2:Y:S02]  /*1cb0*/  SYNCS.PHASECHK.TRANS64.TRYWAIT P0, [UR9+0x30], R3 ;  /* 0x00003003ff0075a7 */ /* 0x000ea40008001109 */
[----:B--2---:R-:W-:Y:S05]  /*1cc0*/  @!P0 BRA `(.L_x_34) ;  /* 0x0000006c00f08947 */ /* 0x004fea0003800000 */
.L_x_33:
[----:B------:R2:W-:Y:S01]  /*1cd0*/  @!P3 SYNCS.ARRIVE.TRANS64 RZ, [UR9], R2 ;  /* 0x00000002ffffb9a7 */ /* 0x0005e20008000009 */
[----:B------:R-:W-:Y:S04]  /*1ce0*/  ULOP3.LUT UR8, UR14, 0x2, URZ, 0xfc, !UPT ;  /* 0x000000020e087892 */ /* 0x000fe8000f8efcff */
[----:B------:R-:W-:Y:S09]  /*1cf0*/  UISETP.NE.AND UP0, UPT, UR8, 0x2, UPT ;  /* 0x000000020800788c */ /* 0x000ff2000bf05270 */
[----:B------:R-:W-:Y:S05]  /*1d00*/  BRA.U UP0, `(.L_x_35) ;  /* 0x0000000100047547 */ /* 0x000fea000b800000 */
[----:B------:R-:W-:Y:S05]  /*1d10*/  BPT.TRAP 0x1 ;  /* 0x000000040000795c */ /* 0x000fea0000300000 */
.L_x_35:
[----:B------:R-:W-:Y:S04]  /*1d20*/  BSSY.RECONVERGENT B0, `(.L_x_36) ;  /* 0x0000003000007945 */ /* 0x000fe80003800200 */
[----:B------:R-:W-:Y:S05]  /*1d30*/  @P2 BRA `(.L_x_37) ;  /* 0x0000000000042947 */ /* 0x000fea0003800000 */
[----:B------:R-:W-:Y:S05]  /*1d40*/  BPT.TRAP 0x1 ;  /* 0x000000040000795c */ /* 0x000fea0000300000 */
.L_x_37:
[----:B------:R-:W-:Y:S05]  /*1d50*/  BSYNC.RECONVERGENT B0 ;  /* 0x0000000000007941 */ /* 0x000fea0003800200 */
.L_x_36:
[----:B------:R-:W-:Y:S02]  /*1d60*/  UIADD3 UR24, UPT, UPT, UR7, 0x1, URZ ;  /* 0x0000000107187890 */ /* 0x000fe4000fffe0ff */
[----:B------:R-:W-:Y:S02]  /*1d70*/  UIADD3 UR42, UP1, UPT, UR30, 0x80, URZ ;  /* 0x000000801e2a7890 */ /* 0x000fe4000ff3e0ff */
[----:B------:R-:W-:Y:S02]  /*1d80*/  UISETP.NE.AND UP0, UPT, UR24, 0x6, UPT ;  /* 0x000000061800788c */ /* 0x000fe4000bf05270 */
[----:B------:R-:W-:Y:S02]  /*1d90*/  UIADD3.X UR43, UPT, UPT, URZ, UR31, URZ, UP1, !UPT ;  /* 0x0000001fff2b7290 */ /* 0x000fe40008ffe4ff */
[----:B------:R-:W-:Y:S02]  /*1da0*/  USEL UR10, URZ, 0x1, UP0 ;  /* 0x00000001ff0a7887 */ /* 0x000fe40008000000 */
[----:B------:R-:W-:Y:S02]  /*1db0*/  USEL UR24, UR24, URZ, UP0 ;  /* 0x000000ff18187287 */ /* 0x000fe40008000000 */
[----:B------:R-:W-:Y:S02]  /*1dc0*/  UIADD3 UR40, UP0, UPT, UR30, 0x180, URZ ;  /* 0x000001801e287890 */ /* 0x000fe4000ff1e0ff */
[----:B------:R-:W-:Y:S01]  /*1dd0*/  ULEA UR8, UR24, UR6, 0x3 ;  /* 0x0000000618087291 */ /* 0x000fe2000f8e18ff */
[----:B------:R-:W-:Y:S01]  /*1de0*/  LOP3.LUT R12, R12, UR10, RZ, 0x3c, !PT ;  /* 0x0000000a0c0c7c12 */ /* 0x000fe2000f8e3cff */
[----:B------:R-:W-:Y:S02]  /*1df0*/  USHF.L.U32 UR10, UR32, 0x7, URZ ;  /* 0x00000007200a7899 */ /* 0x000fe400080006ff */
[----:B------:R-:W-:Y:S01]  /*1e00*/  UIMAD UR16, UR7, 0x5800, UR5 ;  /* 0x00005800071078a4 */ /* 0x000fe2000f8e0205 */
[----:B-1----:R-:W-:Y:S01]  /*1e10*/  SHF.L.U32 R0, R12, 0x1f, RZ ;  /* 0x0000001f0c007819 */ /* 0x002fe200000006ff */
[----:B------:R-:W-:Y:S02]  /*1e20*/  UIADD3.X UR41, UPT, UPT, URZ, UR31, URZ, UP0, !UPT ;  /* 0x0000001fff297290 */ /* 0x000fe400087fe4ff */
[----:B------:R-:W-:Y:S01]  /*1e30*/  UIADD3 UR32, UPT, UPT, UR32, 0x1, URZ ;  /* 0x0000000120207890 */ /* 0x000fe2000fffe0ff */
[----:B------:R3:W4:Y:S01]  /*1e40*/  SYNCS.PHASECHK.TRANS64.TRYWAIT P0, [UR8+0x30], R0 ;  /* 0x00003000ff0075a7 */ /* 0x0007220008001108 */
[----:B------:R-:W-:Y:S01]  /*1e50*/  ULEA UR8, UR7, UR6, 0xd ;  /* 0x0000000607087291 */ /* 0x000fe2000f8e68ff */
[----:B------:R-:W-:Y:S01]  /*1e60*/  UMOV UR38, 0x0 ;  /* 0x0000000000267882 */ /* 0x000fe20000000000 */
[----:B------:R-:W-:Y:S02]  /*1e70*/  UMOV UR39, 0x10000000 ;  /* 0x1000000000277882 */ /* 0x000fe40000000000 */
[----:B------:R-:W-:Y:S01]  /*1e80*/  UIADD3 UR8, UPT, UPT, UR8, 0x5a00, URZ ;  /* 0x00005a0008087890 */ /* 0x000fe2000fffe0ff */
[----:B------:R-:W-:Y:S01]  /*1e90*/  UMOV UR11, UR35 ;  /* 0x00000023000b7c82 */ /* 0x000fe20008000000 */
[----:B------:R-:W-:Y:S01]  /*1ea0*/  UMOV UR12, UR36 ;  /* 0x00000024000c7c82 */ /* 0x000fe20008000000 */
[----:B------:R-:W-:Y:S01]  /*1eb0*/  UMOV UR33, 0x30000 ;  /* 0x0003000000217882 */ /* 0x000fe20000000000 */
[----:B------:R-:W-:Y:S01]  /*1ec0*/  UMOV UR20, UR36 ;  /* 0x0000002400147c82 */ /* 0x000fe20008000000 */
[----:B------:R-:W-:Y:S01]  /*1ed0*/  UMOV UR17, UR9 ;  /* 0x0000000900117c82 */ /* 0x000fe20008000000 */
[----:B------:R-:W-:Y:S01]  /*1ee0*/  UMOV UR18, UR10 ;  /* 0x0000000a00127c82 */ /* 0x000fe20008000000 */
[----:B------:R-:W-:Y:S02]  /*1ef0*/  UISETP.NE.AND UP0, UPT, UR32, UR34, UPT ;  /* 0x000000222000728c */ /* 0x000fe4000bf05270 */
[----:B------:R3:W-:Y:S01]  /*1f00*/  UTMALDG.3D [UR8], [UR42], desc[UR38] ;  /* 0x000026082a0075b4 */ /* 0x0007e20008011000 */
[----:B------:R-:W-:Y:S01]  /*1f10*/  UMOV UR7, UR24 ;  /* 0x0000001800077c82 */ /* 0x000fe20008000000 */
[----:B------:R3:W-:Y:S05]  /*1f20*/  UTMALDG.3D.MULTICAST [UR16], [UR40], UR33, desc[UR38] ;  /* 0x00002610280073b4 */ /* 0x0007ea0008011821 */
[----:B------:R-:W-:Y:S05]  /*1f30*/  BRA.U UP0, `(.L_x_38) ;  /* 0xfffffffd004c7547 */ /* 0x000fea000b83ffff */
.L_x_32:
[C---:B------:R-:W-:Y:S01]  /*1f40*/  LEA R3, R11.reuse, UR6, 0x3 ;  /* 0x000000060b037c11 */ /* 0x040fe2000f8e18ff */
[----:B------:R-:W-:Y:S01]  /*1f50*/  NOP ;  /* 0x0000000000007918 */ /* 0x000fe20000000000 */
[----:B-1-3--:R-:W-:Y:S02]  /*1f60*/  SHF.L.U32 R0, R10, 0x1f, RZ ;  /* 0x0000001f0a007819 */ /* 0x00afe400000006ff */
[----:B------:R-:W-:Y:S02]  /*1f70*/  LEA R5, R11, UR6, 0x4 ;  /* 0x000000060b057c11 */ /* 0x000fe4000f8e20ff */
[----:B--2-4-:R-:W1:Y:S02]  /*1f80*/  SYNCS.PHASECHK.TRANS64.TRYWAIT P0, [R3+URZ+0x80], R0 ;  /* 0x00008000030075a7 */ /* 0x014e6400080011ff */
[----:B-1----:R-:W-:Y:S05]  /*1f90*/  @!P0 BRA `(.L_x_39) ;  /* 0x0000006c00548947 */ /* 0x002fea0003800000 */
.L_x_112:
[----:B------:R-:W2:Y:S01]  /*1fa0*/  LDS.128 R4, [R5+0x110] ;  /* 0x0001100005047984 */ /* 0x000ea20000000c00 */
[----:B------:R-:W-:Y:S01]  /*1fb0*/  UISETP.GE.AND UP0, UPT, UR37, 0x1, UPT ;  /* 0x000000012500788c */ /* 0x000fe2000bf06270 */
[----:B------:R-:W-:Y:S01]  /*1fc0*/  @!PT LDS RZ, [RZ] ;  /* 0x00000000fffff984 */ /* 0x000fe20000000800 */
[----:B------:R-:W-:Y:S01]  /*1fd0*/  @!PT LDS RZ, [RZ] ;  /* 0x00000000fffff984 */ /* 0x000fe20000000800 */
[----:B------:R-:W-:Y:S01]  /*1fe0*/  @!PT LDS RZ, [RZ] ;  /* 0x00000000fffff984 */ /* 0x000fe20000000800 */
[----:B------:R-:W-:Y:S01]  /*1ff0*/  @!PT LDS RZ, [RZ] ;  /* 0x00000000fffff984 */ /* 0x000fe20000000800 */
[----:B------:R3:W-:Y:S06]  /*2000*/  MEMBAR.ALL.CTA ;  /* 0x0000000000007992 */ /* 0x0007ec0000008000 */
[----:B---3--:R-:W3:Y:S01]  /*2010*/  FENCE.VIEW.ASYNC.S ;  /* 0x00000000000073c6 */ /* 0x008ee20000000000 */
[----:B--2---:R-:W-:-:S13]  /*2020*/  LOP3.LUT P0, RZ, R6, 0x1, RZ, 0xc0, !PT ;  /* 0x0000000106ff7812 */ /* 0x004fda000780c0ff */
[----:B---3--:R-:W-:Y:S01]  /*2030*/  VOTEU.ANY UP1, P0 ;  /* 0x0000000000ff7886 */ /* 0x008fe20000020100 */
[----:B------:R-:W-:-:S13]  /*2040*/  PLOP3.LUT P0, PT, PT, PT, UP1, 0x80, 0x8 ;  /* 0x000000000008781c */ /* 0x000fda0003f0f018 */
[----:B-1----:R-:W-:Y:S02]  /*2050*/  @P0 LOP3.LUT R0, R5, 0xffff, RZ, 0xc0, !PT ;  /* 0x0000ffff05000812 */ /* 0x002fe400078ec0ff */
[----:B------:R-:W-:Y:S02]  /*2060*/  @P0 MOV R2, R4 ;  /* 0x0000000400020202 */ /* 0x000fe40000000f00 */
[----:B------:R-:W-:Y:S01]  /*2070*/  @P0 R2UR UR8, R0 ;  /* 0x00000000000802ca */ /* 0x000fe200000e0000 */
[----:B------:R-:W-:Y:S01]  /*2080*/  VIADD R0, R3, 0x90 ;  /* 0x0000009003007836 */ /* 0x000fe20000000000 */
[----:B------:R-:W-:Y:S02]  /*2090*/  @P0 SHF.R.U32.HI R4, RZ, 0x10, R5 ;  /* 0x00000010ff040819 */ /* 0x000fe40000011605 */
[----:B------:R-:W-:Y:S02]  /*20a0*/  @P0 R2UR UR9, R2 ;  /* 0x00000000020902ca */ /* 0x000fe400000e0000 */
[----:B------:R-:W-:-:S02]  /*20b0*/  PRMT R0, RZ, 0x654, R0 ;  /* 0x00000654ff007816 */ /* 0x000fc40000000000 */
[----:B------:R-:W-:Y:S02]  /*20c0*/  @P0 R2UR UR7, R4 ;  /* 0x00000000040702ca */ /* 0x000fe400000e0000 */
[----:B------:R1:W-:Y:S03]  /*20d0*/  SYNCS.ARRIVE.TRANS64.RED.A1T0 RZ, [R0+URZ], RZ ;  /* 0x000000ff00ff79a7 */ /* 0x0003e600081004ff */
[----:B------:R-:W-:-:S04]  /*20e0*/  @UP1 UMOV UR22, UR8 ;  /* 0x0000000800161c82 */ /* 0x000fc80008000000 */
[----:B------:R-:W-:-:S04]  /*20f0*/  @UP1 UMOV UR23, UR9 ;  /* 0x0000000900171c82 */ /* 0x000fc80008000000 */
[----:B------:R-:W-:Y:S01]  /*2100*/  @UP1 UMOV UR36, UR7 ;  /* 0x0000000700241c82 */ /* 0x000fe20008000000 */
[----:B------:R-:W-:Y:S05]  /*2110*/  BRA.U !UP0, `(.L_x_40) ;  /* 0x0000000108d47547 */ /* 0x000fea000b800000 */
[----:B------:R-:W2:Y:S01]  /*2120*/  LDCU.128 UR8, c[0x0][0xb10] ;  /* 0x00016200ff0877ac */ /* 0x000ea20008000c00 */
[----:B------:R-:W3:Y:S01]  /*2130*/  LDCU UR7, c[0x0][0xb20] ;  /* 0x00016400ff0777ac */ /* 0x000ee20008000800 */
[----:B------:R-:W4:Y:S01]  /*2140*/  LDCU UR12, c[0x0][0xb0c] ;  /* 0x00016180ff0c77ac */ /* 0x000f220008000800 */
[----:B------:R-:W1:Y:S01]  /*2150*/  LDCU.64 UR16, c[0x0][0xb28] ;  /* 0x00016500ff1077ac */ /* 0x000e620008000a00 */
[----:B------:R-:W-:Y:S02]  /*2160*/  UISETP.NE.AND UP3, UPT, UR37, 0x1, UPT ;  /* 0x000000012500788c */ /* 0x000fe4000bf65270 */
[----:B--2---:R-:W-:Y:S02]  /*2170*/  UIMAD.WIDE.U32 UR34, UR15, UR11, URZ ;  /* 0x0000000b0f2272a5 */ /* 0x004fe4000f8e00ff */
[----:B------:R-:W-:Y:S02]  /*2180*/  UIMAD.WIDE.U32 UR18, UR21, UR8, URZ ;  /* 0x00000008151272a5 */ /* 0x000fe4000f8e00ff */
[----:B------:R-:W-:-:S02]  /*2190*/  UIMAD.WIDE.U32 UR32, UR22, UR11, URZ ;  /* 0x0000000b162072a5 */ /* 0x000fc4000f8e00ff */
[----:B------:R-:W-:Y:S01]  /*21a0*/  UISETP.NE.AND UP0, UPT, UR10, 0x1, UPT ;  /* 0x000000010a00788c */ /* 0x000fe2000bf05270 */
[----:B------:R-:W-:Y:S02]  /*21b0*/  UMOV UR11, UR35 ;  /* 0x00000023000b7c82 */ /* 0x000fe40008000000 */
[----:B------:R-:W-:Y:S01]  /*21c0*/  UMOV UR18, UR19 ;  /* 0x0000001300127c82 */ /* 0x000fe20008000000 */
[----:B---3--:R-:W-:Y:S02]  /*21d0*/  USHF.R.U32.HI UR11, URZ, UR7, UR11 ;  /* 0x00000007ff0b7299 */ /* 0x008fe4000801160b */
[----:B----4-:R-:W-:Y:S02]  /*21e0*/  UISETP.NE.AND UP2, UPT, UR12, 0x1, UPT ;  /* 0x000000010c00788c */ /* 0x010fe4000bf45270 */
[----:B------:R-:W-:Y:S02]  /*21f0*/  USHF.R.U32.HI UR18, URZ, UR9, UR18 ;  /* 0x00000009ff127299 */ /* 0x000fe40008011612 */
[----:B------:R-:W-:-:S02]  /*2200*/  USEL UR11, UR15, UR11, !UP0 ;  /* 0x0000000b0f0b7287 */ /* 0x000fc4000c000000 */
[----:B------:R-:W-:Y:S02]  /*2210*/  USEL UR18, UR21, UR18, !UP2 ;  /* 0x0000001215127287 */ /* 0x000fe4000d000000 */
[----:B-1----:R-:W-:Y:S02]  /*2220*/  UIMAD.WIDE.U32 UR38, UR11, UR16, URZ ;  /* 0x000000100b2672a5 */ /* 0x002fe4000f8e00ff */
[----:B------:R-:W-:Y:S02]  /*2230*/  UIMAD.WIDE.U32 UR34, UR23, UR8, URZ ;  /* 0x00000008172272a5 */ /* 0x000fe4000f8e00ff */
[----:B------:R-:W-:Y:S01]  /*2240*/  UIMAD.WIDE.U32 UR40, UR18, UR16, URZ ;  /* 0x00000010122872a5 */ /* 0x000fe2000f8e00ff */
[----:B------:R-:W-:Y:S02]  /*2250*/  UMOV UR32, UR33 ;  /* 0x0000002100207c82 */ /* 0x000fe40008000000 */
[----:B------:R-:W-:Y:S01]  /*2260*/  UMOV UR38, UR39 ;  /* 0x0000002700267c82 */ /* 0x000fe20008000000 */
[----:B------:R-:W-:-:S02]  /*2270*/  USHF.R.U32.HI UR32, URZ, UR7, UR32 ;  /* 0x00000007ff207299 */ /* 0x000fc40008011620 */
[----:B------:R-:W-:Y:S01]  /*2280*/  @UP3 USHF.R.U32.HI UR11, URZ, UR17, UR38 ;  /* 0x00000011ff0b3299 */ /* 0x000fe20008011626 */
[----:B------:R-:W-:Y:S01]  /*2290*/  UMOV UR34, UR35 ;  /* 0x0000002300227c82 */ /* 0x000fe20008000000 */
[----:B------:R-:W-:Y:S01]  /*22a0*/  UMOV UR40, UR41 ;  /* 0x0000002900287c82 */ /* 0x000fe20008000000 */
[----:B------:R-:W-:Y:S02]  /*22b0*/  USHF.R.U32.HI UR34, URZ, UR9, UR34 ;  /* 0x00000009ff227299 */ /* 0x000fe40008011622 */
[----:B------:R-:W-:Y:S02]  /*22c0*/  USEL UR32, UR22, UR32, !UP0 ;  /* 0x0000002016207287 */ /* 0x000fe4000c000000 */
[----:B------:R-:W-:Y:S02]  /*22d0*/  @UP3 USHF.R.U32.HI UR18, URZ, UR17, UR40 ;  /* 0x00000011ff123299 */ /* 0x000fe40008011628 */
[----:B------:R-:W-:Y:S02]  /*22e0*/  UIMAD UR11, UR37, UR11, URZ ;  /* 0x0000000b250b72a4 */ /* 0x000fe4000f8e02ff */
[----:B------:R-:W-:-:S02]  /*22f0*/  USEL UR34, UR23, UR34, !UP2 ;  /* 0x0000002217227287 */ /* 0x000fc4000d000000 */
[----:B------:R-:W-:Y:S02]  /*2300*/  UIMAD UR7, UR37, UR18, URZ ;  /* 0x00000012250772a4 */ /* 0x000fe4000f8e02ff */
[----:B------:R-:W-:Y:S02]  /*2310*/  UISETP.GE.AND UP0, UPT, UR32, UR11, UPT ;  /* 0x0000000b2000728c */ /* 0x000fe4000bf06270 */
[----:B------:R-:W-:Y:S02]  /*2320*/  UIMAD.WIDE.U32 UR8, UR32, UR16, URZ ;  /* 0x00000010200872a5 */ /* 0x000fe4000f8e00ff */
[----:B------:R-:W-:Y:S02]  /*2330*/  UISETP.GE.OR UP0, UPT, UR34, UR7, UP0 ;  /* 0x000000072200728c */ /* 0x000fe40008706670 */
[----:B------:R-:W-:Y:S02]  /*2340*/  UIMAD.WIDE.U32 UR38, UR34, UR16, URZ ;  /* 0x00000010222672a5 */ /* 0x000fe4000f8e00ff */
[----:B------:R-:W-:Y:S01]  /*2350*/  UIADD3 UR8, UPT, UPT, -UR32, URZ, URZ ;  /* 0x000000ff20087290 */ /* 0x000fe2000fffe1ff */
[----:B------:R-:W-:Y:S01]  /*2360*/  UMOV UR7, UR9 ;  /* 0x0000000900077c82 */ /* 0x000fe20008000000 */
[----:B------:R-:W-:-:S02]  /*2370*/  UIADD3 UR9, UPT, UPT, -UR34, URZ, URZ ;  /* 0x000000ff22097290 */ /* 0x000fc4000fffe1ff */
[----:B------:R-:W-:-:S03]  /*2380*/  USHF.R.U32.HI UR7, URZ, UR17, UR7 ;  /* 0x00000011ff077299 */ /* 0x000fc60008011607 */
[----:B------:R-:W-:Y:S01]  /*2390*/  @!UP0 UMOV UR38, UR39 ;  /* 0x0000002700268c82 */ /* 0x000fe20008000000 */
[----:B------:R-:W-:Y:S02]  /*23a0*/  UIMAD UR8, UR10, UR8, UR22 ;  /* 0x000000080a0872a4 */ /* 0x000fe4000f8e0216 */
[----:B------:R-:W-:Y:S02]  /*23b0*/  USEL UR7, UR32, UR7, !UP3 ;  /* 0x0000000720077287 */ /* 0x000fe4000d800000 */
[----:B------:R-:W-:Y:S02]  /*23c0*/  @!UP0 USHF.R.U32.HI UR17, URZ, UR17, UR38 ;  /* 0x00000011ff118299 */ /* 0x000fe40008011626 */
[----:B------:R-:W-:Y:S02]  /*23d0*/  UIADD3 UR11, UPT, UPT, -UR7, URZ, URZ ;  /* 0x000000ff070b7290 */ /* 0x000fe4000fffe1ff */
[----:B------:R-:W-:Y:S02]  /*23e0*/  @!UP0 USEL UR17, UR34, UR17, !UP3 ;  /* 0x0000001122118287 */ /* 0x000fe4000d800000 */
[----:B------:R-:W-:-:S02]  /*23f0*/  UIMAD UR11, UR37, UR11, UR32 ;  /* 0x0000000b250b72a4 */ /* 0x000fc4000f8e0220 */
[----:B------:R-:W-:Y:S02]  /*2400*/  @!UP0 UIADD3 UR7, UPT, UPT, UR7, -UR17, URZ ;  /* 0x8000001107078290 */ /* 0x000fe4000fffe0ff */
[----:B------:R-:W-:Y:S02]  /*2410*/  @!UP0 UIMAD UR11, UR11, UR18, UR17 ;  /* 0x000000120b0b82a4 */ /* 0x000fe4000f8e0211 */
[----:B------:R-:W-:Y:S02]  /*2420*/  @!UP0 UIMAD UR32, UR37, UR7, UR34 ;  /* 0x00000007252082a4 */ /* 0x000fe4000f8e0222 */
[----:B------:R-:W-:Y:S02]  /*2430*/  UIMAD UR9, UR12, UR9, UR23 ;  /* 0x000000090c0972a4 */ /* 0x000fe4000f8e0217 */
[----:B------:R-:W-:Y:S01]  /*2440*/  UIMAD UR22, UR32, UR10, UR8 ;  /* 0x0000000a201672a4 */ /* 0x000fe2000f8e0208 */
[----:B------:R-:W-:Y:S02]  /*2450*/  @!UP0 UMOV UR34, UR11 ;  /* 0x0000000b00228c82 */ /* 0x000fe40008000000 */
[----:B------:R-:W-:-:S12]  /*2460*/  UIMAD UR23, UR34, UR12, UR9 ;  /* 0x0000000c221772a4 */ /* 0x000fd8000f8e0209 */
.L_x_40:
[----:B------:R-:W2:Y:S02]  /*2470*/  LDCU UR7, c[0x0][0xb30] ;  /* 0x00016600ff0777ac */ /* 0x000ea40008000800 */
[----:B--2---:R-:W-:-:S09]  /*2480*/  UISETP.NE.AND UP0, UPT, UR7, 0x1, UPT ;  /* 0x000000010700788c */ /* 0x004fd2000bf05270 */
[----:B------:R-:W-:Y:S05]  /*2490*/  BRA.U UP0, `(.L_x_41) ;  /* 0x0000000100447547 */ /* 0x000fea000b800000 */
[----:B------:R-:W2:Y:S01]  /*24a0*/  LDCU.128 UR8, c[0x0][0xb10] ;  /* 0x00016200ff0877ac */ /* 0x000ea20008000c00 */
[----:B------:R-:W3:Y:S01]  /*24b0*/  LDCU UR12, c[0x0][0xb0c] ;  /* 0x00016180ff0c77ac */ /* 0x000ee20008000800 */
[----:B------:R-:W4:Y:S01]  /*24c0*/  LDCU UR7, c[0x0][0xb20] ;  /* 0x00016400ff0777ac */ /* 0x000f220008000800 */
[----:B--2---:R-:W-:Y:S02]  /*24d0*/  UIMAD.WIDE.U32 UR18, UR23, UR8, URZ ;  /* 0x00000008171272a5 */ /* 0x004fe4000f8e00ff */
[----:B------:R-:W-:Y:S02]  /*24e0*/  UIMAD.WIDE.U32 UR16, UR22, UR11, URZ ;  /* 0x0000000b161072a5 */ /* 0x000fe4000f8e00ff */
[----:B---3--:R-:W-:Y:S02]  /*24f0*/  UISETP.NE.AND UP2, UPT, UR12, 0x1, UPT ;  /* 0x000000010c00788c */ /* 0x008fe4000bf45270 */
[----:B------:R-:W-:Y:S01]  /*2500*/  UISETP.NE.AND UP0, UPT, UR10, 0x1, UPT ;  /* 0x000000010a00788c */ /* 0x000fe2000bf05270 */
[----:B------:R-:W-:-:S02]  /*2510*/  UMOV UR8, UR19 ;  /* 0x0000001300087c82 */ /* 0x000fc40008000000 */
[----:B------:R-:W-:Y:S01]  /*2520*/  UMOV UR16, UR17 ;  /* 0x0000001100107c82 */ /* 0x000fe20008000000 */
[----:B------:R-:W-:Y:S02]  /*2530*/  USHF.R.U32.HI UR8, URZ, UR9, UR8 ;  /* 0x00000009ff087299 */ /* 0x000fe40008011608 */
[----:B----4-:R-:W-:Y:S02]  /*2540*/  USHF.R.U32.HI UR7, URZ, UR7, UR16 ;  /* 0x00000007ff077299 */ /* 0x010fe40008011610 */
[----:B------:R-:W-:Y:S02]  /*2550*/  USEL UR8, UR23, UR8, !UP2 ;  /* 0x0000000817087287 */ /* 0x000fe4000d000000 */
[----:B------:R-:W-:-:S04]  /*2560*/  USEL UR7, UR22, UR7, !UP0 ;  /* 0x0000000716077287 */ /* 0x000fc8000c000000 */
[----:B------:R-:W-:Y:S02]  /*2570*/  UIADD3 UR9, UPT, UPT, UR8, -UR7, URZ ;  /* 0x8000000708097290 */ /* 0x000fe4000fffe0ff */
[----:B------:R-:W-:Y:S02]  /*2580*/  UIADD3 UR7, UPT, UPT, -UR8, UR7, URZ ;  /* 0x0000000708077290 */ /* 0x000fe4000fffe1ff */
[----:B------:R-:W-:Y:S02]  /*2590*/  UIMAD UR22, UR9, UR10, UR22 ;  /* 0x0000000a091672a4 */ /* 0x000fe4000f8e0216 */
[----:B------:R-:W-:-:S12]  /*25a0*/  UIMAD UR23, UR7, UR12, UR23 ;  /* 0x0000000c071772a4 */ /* 0x000fd8000f8e0217 */
.L_x_41:
[----:B------:R-:W-:Y:S01]  /*25b0*/  VIADD R11, R11, 0x1 ;  /* 0x000000010b0b7836 */ /* 0x000fe20000000000 */
[----:B------:R-:W-:Y:S01]  /*25c0*/  PLOP3.LUT P1, PT, PT, PT, PT, 0x80, 0x8 ;  /* 0x000000000008781c */ /* 0x000fe20003f2f070 */
[----:B------:R-:W-:Y:S02]  /*25d0*/  UIADD3 UR59, UPT, UPT, UR23, UR47, URZ ;  /* 0x0000002f173b7290 */ /* 0x000fe4000fffe0ff */
[----:B------:R-:W-:Y:S01]  /*25e0*/  UIADD3 UR58, UPT, UPT, UR22, UR46, URZ ;  /* 0x0000002e163a7290 */ /* 0x000fe2000fffe0ff */
[----:B------:R-:W-:-:S04]  /*25f0*/  ISETP.NE.AND P0, PT, R11, 0x2, PT ;  /* 0x000000020b00780c */ /* 0x000fc80003f05270 */
[----:B------:R-:W-:Y:S02]  /*2600*/  SEL R3, RZ, 0x1, P0 ;  /* 0x00000001ff037807 */ /* 0x000fe40000000000 */
[----:B------:R-:W-:Y:S02]  /*2610*/  SEL R11, R11, RZ, P0 ;  /* 0x000000ff0b0b7207 */ /* 0x000fe40000000000 */
[----:B------:R-:W-:Y:S01]  /*2620*/  LOP3.LUT R10, R10, R3, RZ, 0x3c, !PT ;  /* 0x000000030a0a7212 */ /* 0x000fe200078e3cff */
[----:B------:R-:W-:Y:S06]  /*2630*/  BRA.U UP1, `(.L_x_42) ;  /* 0xfffffff101607547 */ /* 0x000fec000b83ffff */
[----:B------:R-:W-:Y:S01]  /*2640*/  UIADD3 UR6, UPT, UPT, UR6, 0x30, URZ ;  /* 0x0000003006067890 */ /* 0x000fe2000fffe0ff */
[----:B------:R-:W-:-:S03]  /*2650*/  SHF.L.U32 R3, R12, 0x1f, RZ ;  /* 0x0000001f0c037819 */ /* 0x000fc600000006ff */
[----:B------:R-:W-:-:S09]  /*2660*/  ULEA UR4, UR24, UR6, 0x3 ;  /* 0x0000000618047291 */ /* 0x000fd2000f8e18ff */
[----:B------:R-:W2:Y:S02]  /*2670*/  SYNCS.PHASECHK.TRANS64.TRYWAIT P0, [UR4], R3 ;  /* 0x00000003ff0075a7 */ /* 0x000ea40008001104 */
[----:B--2---:R-:W-:Y:S05]  /*2680*/  @!P0 BRA `(.L_x_43) ;  /* 0x0000006400ac8947 */ /* 0x004fea0003800000 */
.L_x_114:
[----:B------:R-:W-:-:S04]  /*2690*/  UIADD3 UR5, UPT, UPT, UR24, 0x1, URZ ;  /* 0x0000000118057890 */ /* 0x000fc8000fffe0ff */
[----:B------:R-:W-:-:S04]  /*26a0*/  UISETP.NE.AND UP0, UPT, UR5, 0x6, UPT ;  /* 0x000000060500788c */ /* 0x000fc8000bf05270 */
[----:B------:R-:W-:Y:S02]  /*26b0*/  USEL UR7, URZ, 0x1, UP0 ;  /* 0x00000001ff077887 */ /* 0x000fe40008000000 */
[----:B------:R-:W-:-:S04]  /*26c0*/  USEL UR5, UR5, URZ, UP0 ;  /* 0x000000ff05057287 */ /* 0x000fc80008000000 */
[----:B------:R-:W-:Y:S01]  /*26d0*/  ULEA UR4, UR5, UR6, 0x3 ;  /* 0x0000000605047291 */ /* 0x000fe2000f8e18ff */
[----:B------:R-:W-:-:S04]  /*26e0*/  LOP3.LUT R2, R12, UR7, RZ, 0x3c, !PT ;  /* 0x000000070c027c12 */ /* 0x000fc8000f8e3cff */
[----:B-1----:R-:W-:-:S04]  /*26f0*/  SHF.L.U32 R3, R2, 0x1f, RZ ;  /* 0x0000001f02037819 */ /* 0x002fc800000006ff */
[----:B------:R-:W1:Y:S02]  /*2700*/  SYNCS.PHASECHK.TRANS64.TRYWAIT P0, [UR4], R3 ;  /* 0x00000003ff0075a7 */ /* 0x000e640008001104 */
[----:B-1----:R-:W-:Y:S05]  /*2710*/  @!P0 BRA `(.L_x_44) ;  /* 0x0000006400a08947 */ /* 0x002fea0003800000 */
.L_x_116:
        /* <DEDUP_REMOVED lines=9> */
.L_x_118:
        /* <DEDUP_REMOVED lines=9> */
.L_x_120:
        /* <DEDUP_REMOVED lines=9> */
.L_x_122:
[----:B------:R-:W-:-:S04]  /*28d0*/  UIADD3 UR5, UPT, UPT, UR5, 0x1, URZ ;  /* 0x0000000105057890 */ /* 0x000fc8000fffe0ff */
[----:B------:R-:W-:-:S04]  /*28e0*/  UISETP.NE.AND UP0, UPT, UR5, 0x6, UPT ;  /* 0x000000060500788c */ /* 0x000fc8000bf05270 */
[----:B------:R-:W-:Y:S02]  /*28f0*/  USEL UR4, URZ, 0x1, UP0 ;  /* 0x00000001ff047887 */ /* 0x000fe40008000000 */
[----:B------:R-:W-:-:S04]  /*2900*/  USEL UR5, UR5, URZ, UP0 ;  /* 0x000000ff05057287 */ /* 0x000fc80008000000 */
[----:B------:R-:W-:Y:S01]  /*2910*/  ULEA UR5, UR5, UR6, 0x3 ;  /* 0x0000000605057291 */ /* 0x000fe2000f8e18ff */
[----:B-1----:R-:W-:-:S04]  /*2920*/  LOP3.LUT R3, R2, UR4, RZ, 0x3c, !PT ;  /* 0x0000000402037c12 */ /* 0x002fc8000f8e3cff */
[----:B------:R-:W-:Y:S01]  /*2930*/  SHF.L.U32 R3, R3, 0x1f, RZ ;  /* 0x0000001f03037819 */ /* 0x000fe200000006ff */
[----:B------:R-:W-:-:S07]  /*2940*/  IMAD.U32 R0, RZ, RZ, UR5 ;  /* 0x00000005ff007e24 */ /* 0x000fce000f8e00ff */
.L_x_48:
[----:B-1----:R1:W2:Y:S02]  /*2950*/  SYNCS.PHASECHK.TRANS64.TRYWAIT P0, [R0+URZ], R3 ;  /* 0x00000003000075a7 */ /* 0x0022a400080011ff */
[----:B--2---:R-:W-:Y:S05]  /*2960*/  @!P0 NANOSLEEP.SYNCS 0x989680 ;  /* 0x009896800000895d */ /* 0x004fea0003900000 */
[----:B------:R-:W2:Y:S02]  /*2970*/  @!P0 SYNCS.PHASECHK.TRANS64 P0, [R0+URZ], R3 ;  /* 0x00000003000085a7 */ /* 0x000ea400080010ff */
[----:B--2---:R-:W-:Y:S05]  /*2980*/  @P0 EXIT ;  /* 0x000000000000094d */ /* 0x004fea0003800000 */
[----:B------:R-:W-:Y:S05]  /*2990*/  BRA `(.L_x_48) ;  /* 0xfffffffc00ec7947 */ /* 0x000fea000383ffff */
.L_x_22:
[----:B------:R-:W-:-:S04]  /*29a0*/  UISETP.NE.AND UP0, UPT, UR60, URZ, UPT ;  /* 0x000000ff3c00728c */ /* 0x000fc8000bf05270 */
[----:B------:R-:W-:-:S09]  /*29b0*/  UISETP.NE.OR UP0, UPT, UR5, 0x1, UP0 ;  /* 0x000000010500788c */ /* 0x000fd20008705670 */
[----:B------:R-:W-:Y:S05]  /*29c0*/  BRA.U UP0, `(.L_x_49) ;  /* 0x0000000500487547 */ /* 0x000fea000b800000 */
[----:B------:R-:W-:Y:S01]  /*29d0*/  ISETP.GE.U32.AND P2, PT, R0, 0x2, PT ;  /* 0x000000020000780c */ /* 0x000fe20003f46070 */
[----:B------:R-:W-:Y:S01]  /*29e0*/  IMAD.MOV.U32 R12, RZ, RZ, 0x1 ;  /* 0x00000001ff0c7424 */ /* 0x000fe200078e00ff */
[----:B------:R-:W-:Y:S02]  /*29f0*/  CS2R R10, SRZ ;  /* 0x00000000000a7805 */ /* 0x000fe4000001ff00 */
[----:B------:R-:W-:Y:S01]  /*2a00*/  CS2R R8, SRZ ;  /* 0x0000000000087805 */ /* 0x000fe2000001ff00 */
[----:B------:R-:W-:Y:S01]  /*2a10*/  UMOV UR4, 0x400 ;  /* 0x0000040000047882 */ /* 0x000fe20000000000 */
[----:B------:R-:W-:Y:S01]  /*2a20*/  UMOV UR6, URZ ;  /* 0x000000ff00067c82 */ /* 0x000fe20008000000 */
[----:B------:R-:W-:-:S12]  /*2a30*/  ULEA UR60, UR60, UR4, 0x18 ;  /* 0x000000043c3c7291 */ /* 0x000fd8000f8ec0ff */
.L_x_53:
[----:B------:R-:W-:Y:S02]  /*2a40*/  LEA R2, R8, UR60, 0x3 ;  /* 0x0000003c08027c11 */ /* 0x000fe4000f8e18ff */
[----:B------:R-:W-:-:S03]  /*2a50*/  SHF.L.U32 R5, R9, 0x1f, RZ ;  /* 0x0000001f09057819 */ /* 0x000fc600000006ff */
[----:B------:R-:W-:Y:S01]  /*2a60*/  VIADD R4, R2, 0xf0 ;  /* 0x000000f002047836 */ /* 0x000fe20000000000 */
[----:B------:R-:W2:Y:S02]  /*2a70*/  SYNCS.PHASECHK.TRANS64.TRYWAIT P0, [R2+URZ+0xe0], R5 ;  /* 0x0000e005020075a7 */ /* 0x000ea400080011ff */
[----:B--2---:R-:W-:Y:S05]  /*2a80*/  @!P0 BRA `(.L_x_50) ;  /* 0x0000006400248947 */ /* 0x004fea0003800000 */
.L_x_123:
[----:B------:R-:W-:Y:S01]  /*2a90*/  ULEA UR5, UR6, UR60, 0x3 ;  /* 0x0000003c06057291 */ /* 0x000fe2000f8e18ff */
[----:B------:R-:W-:Y:S02]  /*2aa0*/  PRMT R4, RZ, 0x654, R4 ;  /* 0x00000654ff047816 */ /* 0x000fe40000000004 */
[----:B--2---:R-:W-:Y:S01]  /*2ab0*/  SHF.L.U32 R5, R12, 0x1f, RZ ;  /* 0x0000001f0c057819 */ /* 0x004fe200000006ff */
[----:B------:R-:W-:Y:S01]  /*2ac0*/  UIADD3 UR4, UPT, UPT, UR5, 0x80, URZ ;  /* 0x0000008005047890 */ /* 0x000fe2000fffe0ff */
[----:B------:R2:W-:Y:S05]  /*2ad0*/  SYNCS.ARRIVE.TRANS64.RED.A1T0 RZ, [R4+URZ], RZ ;  /* 0x000000ff04ff79a7 */ /* 0x0005ea00081004ff */
[----:B------:R-:W-:Y:S01]  /*2ae0*/  IMAD.U32 R7, RZ, RZ, UR4 ;  /* 0x00000004ff077e24 */ /* 0x000fe2000f8e00ff */
[----:B------:R-:W3:Y:S04]  /*2af0*/  SYNCS.PHASECHK.TRANS64.TRYWAIT P0, [UR5+0x90], R5 ;  /* 0x00009005ff0075a7 */ /* 0x000ee80008001105 */
[----:B------:R-:W-:Y:S01]  /*2b00*/  PRMT R6, R0, 0x654, R7 ;  /* 0x0000065400067816 */ /* 0x000fe20000000007 */
[----:B--2---:R-:W-:Y:S01]  /*2b10*/  @!P2 IMAD.MOV.U32 R4, RZ, RZ, 0x10 ;  /* 0x00000010ff04a424 */ /* 0x004fe200078e00ff */
[----:B---3--:R-:W-:Y:S06]  /*2b20*/  @!P0 BRA `(.L_x_51) ;  /* 0x0000006400108947 */ /* 0x008fec0003800000 */
.L_x_125:
[----:B------:R-:W-:Y:S01]  /*2b30*/  ULEA UR4, UR6, UR60, 0x4 ;  /* 0x0000003c06047291 */ /* 0x000fe2000f8e20ff */
[----:B------:R-:W-:Y:S01]  /*2b40*/  SEL R3, R6, R3, !P2 ;  /* 0x0000000306037207 */ /* 0x000fe20005000000 */
[----:B------:R-:W-:Y:S01]  /*2b50*/  UIADD3 UR5, UPT, UPT, UR5, 0x80, URZ ;  /* 0x0000008005057890 */ /* 0x000fe2000fffe0ff */
[----:B--2---:R-:W-:Y:S01]  /*2b60*/  LEA R2, R11, UR60, 0x3 ;  /* 0x0000003c0b027c11 */ /* 0x004fe2000f8e18ff */
[----:B------:R-:W-:Y:S01]  /*2b70*/  UIADD3 UR4, UPT, UPT, UR4, 0x110, URZ ;  /* 0x0000011004047890 */ /* 0x000fe2000fffe0ff */
[----:B------:R-:W-:Y:S01]  /*2b80*/  SHF.L.U32 R5, R10, 0x1f, RZ ;  /* 0x0000001f0a057819 */ /* 0x000fe200000006ff */
[----:B------:R2:W-:Y:S01]  /*2b90*/  @!P2 SYNCS.ARRIVE.TRANS64.RED RZ, [R3+URZ], R4 ;  /* 0x0000000403ffa9a7 */ /* 0x0005e200080004ff */
[----:B------:R-:W-:Y:S01]  /*2ba0*/  UIADD3 UR6, UPT, UPT, UR6, 0x1, URZ ;  /* 0x0000000106067890 */ /* 0x000fe2000fffe0ff */
[----:B------:R-:W-:-:S03]  /*2bb0*/  VIADD R8, R8, 0x1 ;  /* 0x0000000108087836 */ /* 0x000fc60000000000 */
[----:B------:R-:W-:Y:S02]  /*2bc0*/  UISETP.NE.AND UP0, UPT, UR6, 0x2, UPT ;  /* 0x000000020600788c */ /* 0x000fe4000bf05270 */
[----:B------:R-:W-:Y:S06]  /*2bd0*/  UGETNEXTWORKID.BROADCAST [UR4], [UR5] ;  /* 0x00000000040073ca */ /* 0x000fec0008000100 */
[----:B------:R-:W-:Y:S01]  /*2be0*/  USEL UR4, URZ, 0x1, UP0 ;  /* 0x00000001ff047887 */ /* 0x000fe20008000000 */
[----:B------:R-:W-:Y:S01]  /*2bf0*/  ISETP.NE.AND P0, PT, R8, 0x2, PT ;  /* 0x000000020800780c */ /* 0x000fe20003f05270 */
[----:B------:R-:W-:Y:S01]  /*2c00*/  USEL UR6, UR6, URZ, UP0 ;  /* 0x000000ff06067287 */ /* 0x000fe20008000000 */
[----:B------:R-:W3:Y:S03]  /*2c10*/  SYNCS.PHASECHK.TRANS64.TRYWAIT P1, [R2+URZ+0x80], R5 ;  /* 0x00008005020075a7 */ /* 0x000ee600080211ff */
[----:B------:R-:W-:Y:S01]  /*2c20*/  LOP3.LUT R12, R12, UR4, RZ, 0x3c, !PT ;  /* 0x000000040c0c7c12 */ /* 0x000fe2000f8e3cff */
[----:B--23--:R-:W-:Y:S07]  /*2c30*/  @!P1 BRA `(.L_x_52) ;  /* 0x0000006000e49947 */ /* 0x00cfee0003800000 */
.L_x_126:
[C---:B------:R-:W-:Y:S01]  /*2c40*/  LEA R4, R11.reuse, UR60, 0x4 ;  /* 0x0000003c0b047c11 */ /* 0x040fe2000f8e20ff */
[----:B--2---:R-:W-:Y:S01]  /*2c50*/  VIADD R2, R2, 0x90 ;  /* 0x0000009002027836 */ /* 0x004fe20000000000 */
[----:B------:R-:W-:Y:S01]  /*2c60*/  SEL R8, R8, RZ, P0 ;  /* 0x000000ff08087207 */ /* 0x000fe20000000000 */
[----:B------:R-:W-:-:S03]  /*2c70*/  VIADD R11, R11, 0x1 ;  /* 0x000000010b0b7836 */ /* 0x000fc60000000000 */
[----:B------:R-:W2:Y:S01]  /*2c80*/  LDS.128 R4, [R4+0x110] ;  /* 0x0001100004047984 */ /* 0x000ea20000000c00 */
[----:B------:R-:W-:Y:S02]  /*2c90*/  PRMT R2, RZ, 0x654, R2 ;  /* 0x00000654ff027816 */ /* 0x000fe40000000002 */
[C---:B------:R-:W-:Y:S01]  /*2ca0*/  ISETP.NE.AND P1, PT, R11.reuse, 0x2, PT ;  /* 0x000000020b00780c */ /* 0x040fe20003f25270 */
[----:B------:R-:W-:Y:S01]  /*2cb0*/  @!PT LDS RZ, [RZ] ;  /* 0x00000000fffff984 */ /* 0x000fe20000000800 */
[----:B------:R-:W-:Y:S01]  /*2cc0*/  @!PT LDS RZ, [RZ] ;  /* 0x00000000fffff984 */ /* 0x000fe20000000800 */
[----:B------:R-:W-:Y:S01]  /*2cd0*/  @!PT LDS RZ, [RZ] ;  /* 0x00000000fffff984 */ /* 0x000fe20000000800 */
[----:B------:R-:W-:Y:S01]  /*2ce0*/  @!PT LDS RZ, [RZ] ;  /* 0x00000000fffff984 */ /* 0x000fe20000000800 */
[----:B------:R3:W-:Y:S06]  /*2cf0*/  MEMBAR.ALL.CTA ;  /* 0x0000000000007992 */ /* 0x0007ec0000008000 */
[----:B---3--:R-:W3:Y:S01]  /*2d00*/  FENCE.VIEW.ASYNC.S ;  /* 0x00000000000073c6 */ /* 0x008ee20000000000 */
[----:B------:R-:W-:Y:S01]  /*2d10*/  SEL R11, R11, RZ, P1 ;  /* 0x000000ff0b0b7207 */ /* 0x000fe20000800000 */
[----:B---3--:R3:W-:Y:S01]  /*2d20*/  SYNCS.ARRIVE.TRANS64.RED.A1T0 RZ, [R2+URZ], RZ ;  /* 0x000000ff02ff79a7 */ /* 0x0087e200081004ff */
[----:B--2---:R-:W-:-:S02]  /*2d30*/  LOP3.LUT P3, RZ, R6, 0x1, RZ, 0xc0, !PT ;  /* 0x0000000106ff7812 */ /* 0x004fc4000786c0ff */
[----:B------:R-:W-:-:S04]  /*2d40*/  SEL R5, RZ, 0x1, P1 ;  /* 0x00000001ff057807 */ /* 0x000fc80000800000 */
[----:B------:R-:W-:Y:S02]  /*2d50*/  LOP3.LUT R10, R10, R5, RZ, 0x3c, !PT ;  /* 0x000000050a0a7212 */ /* 0x000fe400078e3cff */
[----:B---3--:R-:W-:-:S04]  /*2d60*/  SEL R2, RZ, 0x1, P0 ;  /* 0x00000001ff027807 */ /* 0x008fc80000000000 */
[----:B------:R-:W-:Y:S01]  /*2d70*/  LOP3.LUT R9, R9, R2, RZ, 0x3c, !PT ;  /* 0x0000000209097212 */ /* 0x000fe200078e3cff */
[----:B------:R-:W-:Y:S06]  /*2d80*/  @P3 BRA `(.L_x_53) ;  /* 0xfffffffc002c3947 */ /* 0x000fec000383ffff */
[----:B------:R-:W-:Y:S01]  /*2d90*/  ULEA UR5, UR6, UR60, 0x3 ;  /* 0x0000003c06057291 */ /* 0x000fe2000f8e18ff */
[----:B------:R-:W-:-:S08]  /*2da0*/  SHF.L.U32 R3, R12, 0x1f, RZ ;  /* 0x0000001f0c037819 */ /* 0x000fd000000006ff */
[----:B------:R-:W2:Y:S02]  /*2db0*/  SYNCS.PHASECHK.TRANS64 P0, [UR5+0x90], R3 ;  /* 0x00009003ff0075a7 */ /* 0x000ea40008001005 */
[----:B--2---:R-:W-:Y:S05]  /*2dc0*/  @P0 BRA `(.L_x_54) ;  /* 0x0000000000080947 */ /* 0x004fea0003800000 */
[----:B------:R-:W2:Y:S02]  /*2dd0*/  SYNCS.PHASECHK.TRANS64.TRYWAIT P0, [UR5+0x90], R3 ;  /* 0x00009003ff0075a7 */ /* 0x000ea40008001105 */
[----:B--2---:R-:W-:Y:S05]  /*2de0*/  @!P0 BRA `(.L_x_55) ;  /* 0x00000060008c8947 */ /* 0x004fea0003800000 */
.L_x_54:
[----:B------:R-:W-:-:S04]  /*2df0*/  UIADD3 UR4, UPT, UPT, UR6, 0x1, URZ ;  /* 0x0000000106047890 */ /* 0x000fc8000fffe0ff */
[----:B------:R-:W-:-:S04]  /*2e00*/  UISETP.NE.AND UP0, UPT, UR4, 0x2, UPT ;  /* 0x000000020400788c */ /* 0x000fc8000bf05270 */
[----:B------:R-:W-:Y:S02]  /*2e10*/  USEL UR7, URZ, 0x1, UP0 ;  /* 0x00000001ff077887 */ /* 0x000fe40008000000 */
[----:B------:R-:W-:-:S04]  /*2e20*/  USEL UR4, UR4, URZ, UP0 ;  /* 0x000000ff04047287 */ /* 0x000fc80008000000 */
[----:B------:R-:W-:Y:S01]  /*2e30*/  ULEA UR4, UR4, UR60, 0x3 ;  /* 0x0000003c04047291 */ /* 0x000fe2000f8e18ff */
[----:B--2---:R-:W-:-:S04]  /*2e40*/  LOP3.LUT R3, R12, UR7, RZ, 0x3c, !PT ;  /* 0x000000070c037c12 */ /* 0x004fc8000f8e3cff */
[----:B------:R-:W-:-:S04]  /*2e50*/  SHF.L.U32 R0, R3, 0x1f, RZ ;  /* 0x0000001f03007819 */ /* 0x000fc800000006ff */
[----:B------:R-:W2:Y:S02]  /*2e60*/  SYNCS.PHASECHK.TRANS64 P0, [UR4+0x90], R0 ;  /* 0x00009000ff0075a7 */ /* 0x000ea40008001004 */
[----:B-12---:R-:W-:Y:S05]  /*2e70*/  @P0 EXIT ;  /* 0x000000000000094d */ /* 0x006fea0003800000 */
[----:B------:R-:W-:Y:S02]  /*2e80*/  SHF.L.U32 R3, R3, 0x1f, RZ ;  /* 0x0000001f03037819 */ /* 0x000fe400000006ff */
[----:B------:R-:W-:-:S07]  /*2e90*/  MOV R0, UR4 ;  /* 0x0000000400007c02 */ /* 0x000fce0008000f00 */
.L_x_56:
[----:B-1----:R1:W2:Y:S02]  /*2ea0*/  SYNCS.PHASECHK.TRANS64.TRYWAIT P0, [R0+URZ+0x90], R3 ;  /* 0x00009003000075a7 */ /* 0x0022a400080011ff */
[----:B--2---:R-:W-:Y:S05]  /*2eb0*/  @!P0 NANOSLEEP.SYNCS 0x989680 ;  /* 0x009896800000895d */ /* 0x004fea0003900000 */
[----:B------:R-:W2:Y:S02]  /*2ec0*/  @!P0 SYNCS.PHASECHK.TRANS64 P0, [R0+URZ+0x90], R3 ;  /* 0x00009003000085a7 */ /* 0x000ea400080010ff */
[----:B--2---:R-:W-:Y:S05]  /*2ed0*/  @P0 EXIT ;  /* 0x000000000000094d */ /* 0x004fea0003800000 */
[----:B------:R-:W-:Y:S05]  /*2ee0*/  BRA `(.L_x_56) ;  /* 0xfffffffc00ec7947 */ /* 0x000fea000383ffff */
.L_x_49:
[----:B------:R-:W-:Y:S05]  /*2ef0*/  BRA.U UP4, `(.L_x_57) ;  /* 0x0000000d04d07547 */ /* 0x000fea000b800000 */
[----:B------:R-:W-:Y:S01]  /*2f00*/  UMOV UR4, 0x40 ;  /* 0x0000004000047882 */ /* 0x000fe20000000000 */
[----:B------:R-:W-:Y:S01]  /*2f10*/  NOP ;  /* 0x0000000000007918 */ /* 0x000fe20000000000 */
[----:B------:R-:W-:Y:S01]  /*2f20*/  ULEA UR4, UR60, UR4, 0x18 ;  /* 0x000000043c047291 */ /* 0x000fe2000f8ec0ff */
[----:B------:R-:W-:Y:S02]  /*2f30*/  UMOV UR5, 0x400 ;  /* 0x0000040000057882 */ /* 0x000fe40000000000 */
[----:B------:R-:W-:-:S06]  /*2f40*/  ULEA UR60, UR60, UR5, 0x18 ;  /* 0x000000053c3c7291 */ /* 0x000fcc000f8ec0ff */
[----:B------:R-:W2:Y:S02]  /*2f50*/  LDS.U8 R0, [UR4+0x1c] ;  /* 0x00001c04ff007984 */ /* 0x000ea40008000000 */
[----:B--2---:R-:W-:-:S13]  /*2f60*/  ISETP.NE.AND P0, PT, R0, RZ, PT ;  /* 0x000000ff0000720c */ /* 0x004fda0003f05270 */
[----:B------:R-:W-:Y:S05]  /*2f70*/  @P0 BRA `(.L_x_58) ;  /* 0x0000000000580947 */ /* 0x000fea0003800000 */
[----:B------:R-:W-:-:S13]  /*2f80*/  ELECT P0, URZ, PT ;  /* 0x0000000000ff782f */ /* 0x000fda0003800000 */
[----:B------:R-:W-:Y:S05]  /*2f90*/  @!P0 BRA `(.L_x_59) ;  /* 0x0000000000608947 */ /* 0x000fea0003800000 */
[----:B------:R-:W-:Y:S01]  /*2fa0*/  UMOV UR5, 0x10 ;  /* 0x0000001000057882 */ /* 0x000fe20000000000 */
[----:B------:R-:W-:Y:S01]  /*2fb0*/  HFMA2 R0, -RZ, RZ, 0, 5.9604644775390625e-08 ;  /* 0x00000001ff007431 */ /* 0x000fe200000001ff */
[----:B------:R-:W-:-:S03]  /*2fc0*/  MOV R3, 0xffff ;  /* 0x0000ffff00037802 */ /* 0x000fc60000000f00 */
[----:B------:R-:W-:Y:S04]  /*2fd0*/  DEPBAR.LE SB2, 0x36 ;  /* 0x0000ad800000791a */ /* 0x000fe80000000000 */
[----:B------:R-:W2:Y:S02]  /*2fe0*/  UTCATOMSWS.FIND_AND_SET.ALIGN UP0, UR5, UR5 ;  /* 0x00000005000575e3 */ /* 0x000ea40008000800 */
[----:B--2---:R-:W-:Y:S01]  /*2ff0*/  MOV R4, UR5 ;  /* 0x0000000500047c02 */ /* 0x004fe20008000f00 */
[----:B------:R-:W-:Y:S06]  /*3000*/  BRA.U UP0, `(.L_x_60) ;  /* 0x0000000100187547 */ /* 0x000fec000b800000 */
.L_x_61:
[----:B------:R-:W-:Y:S05]  /*3010*/  NANOSLEEP 0x64 ;  /* 0x000000640000795d */ /* 0x000fea0003800000 */
[----:B------:R-:W-:-:S05]  /*3020*/  UMOV UR5, 0x10 ;  /* 0x0000001000057882 */ /* 0x000fca0000000000 */
[----:B------:R-:W-:Y:S04]  /*3030*/  DEPBAR.LE SB2, 0x36 ;  /* 0x0000ad800000791a */ /* 0x000fe80000000000 */
[----:B------:R-:W2:Y:S02]  /*3040*/  UTCATOMSWS.FIND_AND_SET.ALIGN UP0, UR5, UR5 ;  /* 0x00000005000575e3 */ /* 0x000ea40008000800 */
[----:B--2---:R-:W-:Y:S01]  /*3050*/  MOV R4, UR5 ;  /* 0x0000000500047c02 */ /* 0x004fe20008000f00 */
[----:B------:R-:W-:Y:S05]  /*3060*/  BRA.U !UP0, `(.L_x_61) ;  /* 0xfffffffd08e87547 */ /* 0x000fea000b83ffff */
.L_x_60:
[-C--:B------:R-:W-:Y:S02]  /*3070*/  SHF.L.U32 R3, R3, R4.reuse, RZ ;  /* 0x0000000403037219 */ /* 0x080fe400000006ff */
[----:B------:R-:W-:Y:S01]  /*3080*/  SHF.L.U32 R0, R0, R4, RZ ;  /* 0x0000000400007219 */ /* 0x000fe200000006ff */
[----:B------:R-:W-:Y:S02]  /*3090*/  IMAD.SHL.U32 R4, R4, 0x20, RZ ;  /* 0x0000002004047824 */ /* 0x000fe400078e00ff */
[----:B------:R2:W-:Y:S04]  /*30a0*/  ATOMS.OR RZ, [UR4+0x14], R3 ;  /* 0x00001403ffff798c */ /* 0x0005e8000b000004 */
[----:B------:R2:W-:Y:S04]  /*30b0*/  ATOMS.OR RZ, [UR4+0x18], R0 ;  /* 0x00001800ffff798c */ /* 0x0005e8000b000004 */
[----:B------:R2:W-:Y:S01]  /*30c0*/  STS [UR60+0x130], R4 ;  /* 0x00013004ff007988 */ /* 0x0005e2000800083c */
[----:B------:R-:W-:Y:S05]  /*30d0*/  BRA `(.L_x_59) ;  /* 0x0000000000107947 */ /* 0x000fea0003800000 */
.L_x_58:
[----:B------:R-:W-:Y:S02]  /*30e0*/  MOV R0, 0xffffffff ;  /* 0xffffffff00007802 */ /* 0x000fe40000000f00 */
[----:B------:R-:W-:-:S03]  /*30f0*/  MOV R4, 0x3120 ;  /* 0x0000312000047802 */ /* 0x000fc60000000f00 */
[----:B------:R2:W-:Y:S04]  /*3100*/  STS [UR60+0x130], R0 ;  /* 0x00013000ff007988 */ /* 0x0005e8000800083c */
[----:B-12--5:R-:W-:Y:S05]  /*3110*/  CALL.REL.NOINC `($__internal_1_$__cuda_sm10x_tcgen05_guardrail_trap_phase_invalid_during_alloc) ;  /* 0x0000006400187944 */ /* 0x026fea0003c00000 */
.L_x_59:
[----:B------:R-:W-:Y:S05]  /*3120*/  WARPSYNC.ALL ;  /* 0x0000000000007948 */ /* 0x000fea0003800000 */
[----:B------:R-:W3:Y:S01]  /*3130*/  S2UR UR9, SR_CgaCtaId ;  /* 0x00000000000979c3 */ /* 0x000ee20000008800 */
[----:B------:R-:W-:Y:S01]  /*3140*/  UMOV UR4, 0x400 ;  /* 0x0000040000047882 */ /* 0x000fe20000000000 */
[----:B------:R-:W-:-:S06]  /*3150*/  NOP ;  /* 0x0000000000007918 */ /* 0x000fcc0000000000 */
[----:B------:R-:W-:Y:S06]  /*3160*/  BAR.ARV 0x6, 0xa0 ;  /* 0x0182800000007b1d */ /* 0x000fec0000002000 */
[----:B------:R-:W4:Y:S01]  /*3170*/  LDCU UR6, c[0x0][0x38c] ;  /* 0x00007180ff0677ac */ /* 0x000f220008000800 */
[----:B------:R-:W-:Y:S01]  /*3180*/  LOP3.LUT R2, R2, 0xffff, RZ, 0xc0, !PT ;  /* 0x0000ffff02027812 */ /* 0x000fe200078ec0ff */
[----:B------:R-:W-:Y:S01]  /*3190*/  IMAD.MOV.U32 R11, RZ, RZ, 0x1 ;  /* 0x00000001ff0b7424 */ /* 0x000fe200078e00ff */
[----:B------:R-:W-:Y:S01]  /*31a0*/  CS2R R8, SRZ ;  /* 0x0000000000087805 */ /* 0x000fe2000001ff00 */
[----:B------:R-:W1:Y:S01]  /*31b0*/  LDCU UR5, c[0x0][0x38c] ;  /* 0x00007180ff0577ac */ /* 0x000e620008000800 */
[----:B------:R-:W-:Y:S01]  /*31c0*/  R2UR UR10, R2 ;  /* 0x00000000020a72ca */ /* 0x000fe200000e0000 */
[----:B------:R-:W-:Y:S01]  /*31d0*/  IMAD.MOV.U32 R10, RZ, RZ, RZ ;  /* 0x000000ffff0a7224 */ /* 0x000fe200078e00ff */
[----:B------:R-:W-:Y:S01]  /*31e0*/  UMOV UR13, URZ ;  /* 0x000000ff000d7c82 */ /* 0x000fe20008000000 */
[----:B------:R-:W-:Y:S01]  /*31f0*/  UMOV UR12, URZ ;  /* 0x000000ff000c7c82 */ /* 0x000fe20008000000 */
[----:B---3--:R-:W-:Y:S01]  /*3200*/  ULEA UR9, UR9, UR4, 0x18 ;  /* 0x0000000409097291 */ /* 0x008fe2000f8ec0ff */
[----:B------:R-:W-:Y:S01]  /*3210*/  UMOV UR22, 0x0 ;  /* 0x0000000000167882 */ /* 0x000fe20000000000 */
[----:B------:R-:W-:-:S02]  /*3220*/  UMOV UR23, 0x42c0010 ;  /* 0x042c001000177882 */ /* 0x000fc40000000000 */
[----:B------:R-:W-:Y:S02]  /*3230*/  UIADD3 UR11, UPT, UPT, UR9, 0x5a00, URZ ;  /* 0x00005a00090b7890 */ /* 0x000fe4000fffe0ff */
[----:B------:R-:W-:Y:S02]  /*3240*/  UIADD3 UR4, UPT, UPT, UR9, 0x11a00, URZ ;  /* 0x00011a0009047890 */ /* 0x000fe4000fffe0ff */
[----:B----4-:R-:W-:Y:S01]  /*3250*/  UIADD3 UR6, UPT, UPT, UR6, 0x7f, URZ ;  /* 0x0000007f06067890 */ /* 0x010fe2000fffe0ff */
[----:B--2---:R-:W2:Y:S01]  /*3260*/  LDS R0, [UR9+0x130] ;  /* 0x00013009ff007984 */ /* 0x004ea20008000800 */
[----:B------:R-:W-:Y:S02]  /*3270*/  USHF.R.U32.HI UR11, URZ, 0x4, UR11 ;  /* 0x00000004ff0b7899 */ /* 0x000fe4000801160b */
[----:B------:R-:W-:Y:S02]  /*3280*/  USHF.R.S32.HI UR8, URZ, 0x1f, UR6 ;  /* 0x0000001fff087899 */ /* 0x000fe40008011406 */
[----:B------:R-:W-:-:S02]  /*3290*/  USHF.R.U32.HI UR4, URZ, 0x4, UR4 ;  /* 0x00000004ff047899 */ /* 0x000fc40008011604 */
[----:B------:R-:W-:Y:S02]  /*32a0*/  ULEA.HI UR8, UR8, UR6, URZ, 0x7 ;  /* 0x0000000608087291 */ /* 0x000fe4000f8f38ff */
[----:B------:R-:W-:Y:S02]  /*32b0*/  ULOP3.LUT UR11, UR11, 0x3fff, URZ, 0xc0, !UPT ;  /* 0x00003fff0b0b7892 */ /* 0x000fe4000f8ec0ff */
[----:B------:R-:W-:Y:S02]  /*32c0*/  USHF.R.S32.HI UR8, URZ, 0x7, UR8 ;  /* 0x00000007ff087899 */ /* 0x000fe40008011408 */
[----:B------:R-:W-:Y:S02]  /*32d0*/  ULOP3.LUT UR4, UR4, 0x3fff, URZ, 0xc0, !UPT ;  /* 0x00003fff04047892 */ /* 0x000fe4000f8ec0ff */
[----:B------:R-:W-:Y:S01]  /*32e0*/  UISETP.LT.AND UP0, UPT, UR8, 0x1, UPT ;  /* 0x000000010800788c */ /* 0x000fe2000bf01270 */
[----:B------:R-:W-:Y:S01]  /*32f0*/  UMOV UR20, 0x0 ;  /* 0x0000000000147882 */ /* 0x000fe20000000000 */
[----:B------:R-:W-:-:S02]  /*3300*/  UMOV UR21, 0x42c0010 ;  /* 0x042c001000157882 */ /* 0x000fc40000000000 */
[----:B------:R-:W-:Y:S02]  /*3310*/  USEL UR17, UR8, 0x1, !UP0 ;  /* 0x0000000108117887 */ /* 0x000fe4000c000000 */
[----:B------:R-:W-:Y:S02]  /*3320*/  ULOP3.LUT UR11, UR11, 0x10000, URZ, 0xfc, !UPT ;  /* 0x000100000b0b7892 */ /* 0x000fe4000f8efcff */
[----:B------:R-:W-:Y:S02]  /*3330*/  ULOP3.LUT UR4, UR4, 0x10000, URZ, 0xfc, !UPT ;  /* 0x0001000004047892 */ /* 0x000fe4000f8efcff */
[----:B------:R-:W-:Y:S02]  /*3340*/  UIADD3 UR17, UPT, UPT, -UR17, URZ, URZ ;  /* 0x000000ff11117290 */ /* 0x000fe4000fffe1ff */
[----:B-1----:R-:W-:Y:S01]  /*3350*/  UISETP.GE.AND UP4, UPT, UR5, 0x1, UPT ;  /* 0x000000010500788c */ /* 0x002fe2000bf86270 */
[----:B------:R-:W-:Y:S01]  /*3360*/  UMOV UR28, 0x0 ;  /* 0x00000000001c7882 */ /* 0x000fe20000000000 */
[----:B------:R-:W-:Y:S01]  /*3370*/  UMOV UR29, 0x42c0010 ;  /* 0x042c0010001d7882 */ /* 0x000fe20000000000 */
[----:B------:R-:W-:Y:S01]  /*3380*/  UMOV UR26, 0x0 ;  /* 0x00000000001a7882 */ /* 0x000fe20000000000 */
[----:B------:R-:W-:Y:S01]  /*3390*/  UMOV UR27, 0x42c0010 ;  /* 0x042c0010001b7882 */ /* 0x000fe20000000000 */
[----:B--2---:R-:W-:-:S15]  /*33a0*/  R2UR UR14, R0 ;  /* 0x00000000000e72ca */ /* 0x004fde00000e0000 */
.L_x_68:
[----:B------:R-:W-:Y:S02]  /*33b0*/  LEA R0, R10, UR9, 0x3 ;  /* 0x000000090a007c11 */ /* 0x000fe4000f8e18ff */
[----:B------:R-:W-:Y:S02]  /*33c0*/  SHF.L.U32 R5, R9, 0x1f, RZ ;  /* 0x0000001f09057819 */ /* 0x000fe400000006ff */
[----:B------:R-:W-:Y:S01]  /*33d0*/  PLOP3.LUT P0, PT, PT, PT, UP4, 0x80, 0x8 ;  /* 0x000000000008781c */ /* 0x000fe20003f0f048 */
[----:B------:R-:W-:Y:S01]  /*33e0*/  VIADD R3, R0, 0x90 ;  /* 0x0000009000037836 */ /* 0x000fe20000000000 */
[----:B-1----:R-:W1:Y:S02]  /*33f0*/  SYNCS.PHASECHK.TRANS64.TRYWAIT P1, [R0+URZ+0x80], R5 ;  /* 0x00008005000075a7 */ /* 0x002e6400080211ff */
[----:B-1-3--:R-:W-:Y:S09]  /*3400*/  @!P1 BRA `(.L_x_62) ;  /* 0x0000005c001c9947 */ /* 0x00aff20003800000 */
.L_x_128:
[----:B------:R-:W-:Y:S01]  /*3410*/  LEA R4, R10, UR9, 0x4 ;  /* 0x000000090a047c11 */ /* 0x000fe2000f8e20ff */
[----:B------:R-:W-:Y:S01]  /*3420*/  @UP4 ULEA UR5, UR12, UR9, 0x3 ;  /* 0x000000090c054291 */ /* 0x000fe2000f8e18ff */
[----:B------:R-:W-:Y:S01]  /*3430*/  PLOP3.LUT P2, PT, PT, PT, PT, 0x80, 0x8 ;  /* 0x000000000008781c */ /* 0x000fe20003f4f070 */
[----:B------:R-:W-:Y:S01]  /*3440*/  ULEA UR15, UR13, UR9, 0x3 ;  /* 0x000000090d0f7291 */ /* 0x000fe2000f8e18ff */
[----:B------:R-:W-:Y:S01]  /*3450*/  PRMT R3, RZ, 0x654, R3 ;  /* 0x00000654ff037816 */ /* 0x000fe20000000003 */
[----:B------:R-:W-:Y:S01]  /*3460*/  ULEA.HI UR16, UR13, UR13, URZ, 0x1 ;  /* 0x0000000d0d107291 */ /* 0x000fe2000f8f08ff */
[----:B-1----:R-:W1:Y:S01]  /*3470*/  LDS.128 R4, [R4+0x110] ;  /* 0x0001100004047984 */ /* 0x002e620000000c00 */
[----:B------:R-:W-:Y:S02]  /*3480*/  @P0 SHF.L.U32 R2, R8, 0x1f, RZ ;  /* 0x0000001f08020819 */ /* 0x000fe400000006ff */
[----:B------:R-:W-:Y:S01]  /*3490*/  SHF.L.U32 R0, R11, 0x1f, RZ ;  /* 0x0000001f0b007819 */ /* 0x000fe200000006ff */
[----:B------:R-:W-:Y:S01]  /*34a0*/  @!PT LDS RZ, [RZ] ;  /* 0x00000000fffff984 */ /* 0x000fe20000000800 */
[----:B------:R-:W-:Y:S01]  /*34b0*/  @!PT LDS RZ, [RZ] ;  /* 0x00000000fffff984 */ /* 0x000fe20000000800 */
[----:B------:R-:W-:Y:S01]  /*34c0*/  @!PT LDS RZ, [RZ] ;  /* 0x00000000fffff984 */ /* 0x000fe20000000800 */
[----:B------:R-:W-:Y:S01]  /*34d0*/  @!PT LDS RZ, [RZ] ;  /* 0x00000000fffff984 */ /* 0x000fe20000000800 */
[----:B------:R2:W-:Y:S06]  /*34e0*/  MEMBAR.ALL.CTA ;  /* 0x0000000000007992 */ /* 0x0005ec0000008000 */
[----:B--2---:R-:W2:Y:S02]  /*34f0*/  FENCE.VIEW.ASYNC.S ;  /* 0x00000000000073c6 */ /* 0x004ea40000000000 */
[----:B--2---:R2:W-:Y:S01]  /*3500*/  SYNCS.ARRIVE.TRANS64.RED.A1T0 RZ, [R3+URZ], RZ ;  /* 0x000000ff03ff79a7 */ /* 0x0045e200081004ff */
[----:B------:R2:W3:Y:S01]  /*3510*/  @P0 SYNCS.PHASECHK.TRANS64.TRYWAIT P2, [UR5], R2 ;  /* 0x00000002ff0005a7 */ /* 0x0004e20008041105 */
[----:B------:R-:W-:-:S02]  /*3520*/  ULOP3.LUT UR5, UR16, 0xffe, URZ, 0xc0, !UPT ;  /* 0x00000ffe10057892 */ /* 0x000fc4000f8ec0ff */
[----:B------:R-:W-:Y:S01]  /*3530*/  USHF.R.U32.HI UR16, URZ, 0x1, UR16 ;  /* 0x00000001ff107899 */ /* 0x000fe20008011610 */
[----:B-1----:R-:W-:Y:S01]  /*3540*/  LOP3.LUT P1, RZ, R6, 0x1, RZ, 0xc0, !PT ;  /* 0x0000000106ff7812 */ /* 0x002fe2000782c0ff */
[----:B------:R-:W-:Y:S02]  /*3550*/  UIADD3 UR5, UPT, UPT, -UR5, UR13, URZ ;  /* 0x0000000d05057290 */ /* 0x000fe4000fffe1ff */
[----:B------:R-:W-:-:S04]  /*3560*/  UIMAD UR16, UR16, 0xb0, UR14 ;  /* 0x000000b0101078a4 */ /* 0x000fc8000f8e020e */
[----:B------:R-:W-:Y:S01]  /*3570*/  ULEA UR16, UR5, UR16, 0x14 ;  /* 0x0000001005107291 */ /* 0x000fe2000f8ea0ff */
[----:B------:R-:W1:Y:S02]  /*3580*/  SYNCS.PHASECHK.TRANS64.TRYWAIT P0, [UR15+0xc0], R0 ;  /* 0x0000c000ff0075a7 */ /* 0x000e64000800110f */
[----:B-123--:R-:W-:Y:S09]  /*3590*/  @!P0 BRA `(.L_x_63) ;  /* 0x0000005800cc8947 */ /* 0x00eff20003800000 */
.L_x_130:
[----:B------:R-:W-:Y:S01]  /*35a0*/  IADD3 R10, PT, PT, R10, 0x1, RZ ;  /* 0x000000010a0a7810 */ /* 0x000fe20007ffe0ff */
[----:B------:R-:W-:Y:S06]  /*35b0*/  BRA.U !UP4, `(.L_x_64) ;  /* 0x000000010cc07547 */ /* 0x000fec000b800000 */
[----:B------:R-:W-:Y:S01]  /*35c0*/  UPLOP3.LUT UP2, UPT, UPT, UPT, UPT, 0x40, 0x4 ;  /* 0x000000000004789c */ /* 0x000fe20003f4e870 */
[----:B------:R-:W-:Y:S01]  /*35d0*/  UMOV UR19, UR17 ;  /* 0x0000001100137c82 */ /* 0x000fe20008000000 */
[----:B------:R-:W-:Y:S01]  /*35e0*/  UMOV UR18, UR8 ;  /* 0x0000000800127c82 */ /* 0x000fe20008000000 */
[----:B------:R-:W-:-:S08]  /*35f0*/  UMOV UR5, UR12 ;  /* 0x0000000c00057c82 */ /* 0x000fd00008000000 */
.L_x_67:
[----:B------:R-:W-:Y:S02]  /*3600*/  UIADD3 UR19, UPT, UPT, UR19, 0x1, URZ ;  /* 0x0000000113137890 */ /* 0x000fe4000fffe0ff */
[----:B--2---:R-:W-:Y:S02]  /*3610*/  ULEA UR7, UR5, UR9, 0x3 ;  /* 0x0000000905077291 */ /* 0x004fe4000f8e18ff */
[----:B------:R-:W-:Y:S01]  /*3620*/  UISETP.NE.AND UP3, UPT, UR19, URZ, UPT ;  /* 0x000000ff1300728c */ /* 0x000fe2000bf65270 */
[----:B---3--:R-:W-:Y:S10]  /*3630*/  @P2 BRA `(.L_x_65) ;  /* 0x00000000000c2947 */ /* 0x008ff40003800000 */
[----:B-1----:R-:W-:Y:S04]  /*3640*/  SHF.L.U32 R3, R8, 0x1f, RZ ;  /* 0x0000001f08037819 */ /* 0x002fe800000006ff */
[----:B------:R-:W1:Y:S02]  /*3650*/  SYNCS.PHASECHK.TRANS64.TRYWAIT P0, [UR7], R3 ;  /* 0x00000003ff0075a7 */ /* 0x000e640008001107 */
[----:B-1----:R-:W-:Y:S05]  /*3660*/  @!P0 BRA `(.L_x_66) ;  /* 0x0000005800b08947 */ /* 0x002fea0003800000 */
.L_x_65:
[----:B------:R-:W-:Y:S01]  /*3670*/  UISETP.NE.AND UP0, UPT, UR18, 0x1, UPT ;  /* 0x000000011200788c */ /* 0x000fe2000bf05270 */
[----:B------:R-:W-:Y:S01]  /*3680*/  PLOP3.LUT P2, PT, PT, PT, PT, 0x80, 0x8 ;  /* 0x000000000008781c */ /* 0x000fe20003f4f070 */
[----:B------:R-:W-:Y:S02]  /*3690*/  UIADD3 UR12, UPT, UPT, UR5, 0x1, URZ ;  /* 0x00000001050c7890 */ /* 0x000fe4000fffe0ff */
[----:B------:R-:W-:Y:S02]  /*36a0*/  ULEA UR30, UR5, UR11, 0x9 ;  /* 0x0000000b051e7291 */ /* 0x000fe4000f8e48ff */
[----:B------:R-:W-:Y:S01]  /*36b0*/  UISETP.NE.AND UP1, UPT, UR12, 0x6, UPT ;  /* 0x000000060c00788c */ /* 0x000fe2000bf25270 */
[----:B------:R-:W-:Y:S01]  /*36c0*/  PLOP3.LUT P0, PT, PT, PT, UP0, 0x80, 0x8 ;  /* 0x000000000008781c */ /* 0x000fe20003f0f008 */
[----:B------:R-:W-:Y:S02]  /*36d0*/  UIADD3 UR40, UPT, UPT, UR30, 0x2, URZ ;  /* 0x000000021e287890 */ /* 0x000fe4000fffe0ff */
[----:B------:R-:W-:Y:S02]  /*36e0*/  USEL UR24, URZ, 0x1, UP1 ;  /* 0x00000001ff187887 */ /* 0x000fe40008800000 */
[----:B------:R-:W-:Y:S02]  /*36f0*/  USEL UR12, UR12, URZ, UP1 ;  /* 0x000000ff0c0c7287 */ /* 0x000fe40008800000 */
[----:B------:R-:W-:Y:S02]  /*3700*/  UIADD3 UR36, UPT, UPT, UR30, 0x4, URZ ;  /* 0x000000041e247890 */ /* 0x000fe4000fffe0ff */
[----:B------:R-:W-:Y:S01]  /*3710*/  @UP0 ULEA UR6, UR12, UR9, 0x3 ;  /* 0x000000090c060291 */ /* 0x000fe2000f8e18ff */
[----:B------:R-:W-:Y:S01]  /*3720*/  LOP3.LUT R8, R8, UR24, RZ, 0x3c, !PT ;  /* 0x0000001808087c12 */ /* 0x000fe2000f8e3cff */
[----:B------:R-:W-:Y:S02]  /*3730*/  UIADD3 UR32, UPT, UPT, UR30, 0x6, URZ ;  /* 0x000000061e207890 */ /* 0x000fe4000fffe0ff */
[----:B------:R-:W-:Y:S01]  /*3740*/  UIADD3 UR24, UPT, UPT, UR7, 0x30, URZ ;  /* 0x0000003007187890 */ /* 0x000fe2000fffe0ff */
[----:B-1----:R-:W-:Y:S01]  /*3750*/  @P0 SHF.L.U32 R0, R8, 0x1f, RZ ;  /* 0x0000001f08000819 */ /* 0x002fe200000006ff */
[----:B------:R-:W-:Y:S01]  /*3760*/  UIADD3 UR18, UPT, UPT, UR18, -0x1, URZ ;  /* 0xffffffff12127890 */ /* 0x000fe2000fffe0ff */
[----:B------:R-:W-:Y:S02]  /*3770*/  UMOV UR7, 0x40004040 ;  /* 0x4000404000077882 */ /* 0x000fe40000000000 */
[----:B------:R2:W3:Y:S01]  /*3780*/  @P0 SYNCS.PHASECHK.TRANS64.TRYWAIT P2, [UR6], R0 ;  /* 0x00000000ff0005a7 */ /* 0x0004e20008041106 */
[----:B------:R-:W-:Y:S01]  /*3790*/  UIMAD UR6, UR5, 0x580, UR4 ;  /* 0x00000580050678a4 */ /* 0x000fe2000f8e0204 */
[----:B------:R-:W-:Y:S01]  /*37a0*/  UMOV UR31, 0x40004040 ;  /* 0x40004040001f7882 */ /* 0x000fe20000000000 */
[----:B------:R-:W-:Y:S02]  /*37b0*/  UMOV UR43, 0x40004040 ;  /* 0x40004040002b7882 */ /* 0x000fe40000000000 */
[----:B------:R-:W-:Y:S02]  /*37c0*/  UIADD3 UR42, UPT, UPT, UR6, 0x2, URZ ;  /* 0x00000002062a7890 */ /* 0x000fe4000fffe0ff */
[----:B------:R-:W-:Y:S02]  /*37d0*/  UIADD3 UR38, UPT, UPT, UR6, 0x4, URZ ;  /* 0x0000000406267890 */ /* 0x000fe4000fffe0ff */
[----:B------:R-:W-:Y:S01]  /*37e0*/  UIADD3 UR34, UPT, UPT, UR6, 0x6, URZ ;  /* 0x0000000606227890 */ /* 0x000fe2000fffe0ff */
[----:B------:R2:W-:Y:S01]  /*37f0*/  UTCQMMA gdesc[UR30], gdesc[UR6], tmem[UR16], tmem[UR22], idesc[UR23], UP2 ;  /* 0x00ff16061e0075ea */ /* 0x0005e20009000310 */
[----:B------:R-:W-:Y:S01]  /*3800*/  UPLOP3.LUT UP2, UPT, UPT, UPT, UPT, 0x80, 0x8 ;  /* 0x000000000008789c */ /* 0x000fe20003f4f070 */
[----:B------:R-:W-:Y:S01]  /*3810*/  UMOV UR41, 0x40004040 ;  /* 0x4000404000297882 */ /* 0x000fe20000000000 */
[----:B------:R-:W-:Y:S01]  /*3820*/  UMOV UR39, 0x40004040 ;  /* 0x4000404000277882 */ /* 0x000fe20000000000 */
[----:B------:R2:W-:Y:S01]  /*3830*/  UTCQMMA gdesc[UR40], gdesc[UR42], tmem[UR16], tmem[UR20], idesc[UR21], UPT ;  /* 0x00ff142a280075ea */ /* 0x0005e2000b800310 */
[----:B------:R-:W-:Y:S01]  /*3840*/  UMOV UR37, 0x40004040 ;  /* 0x4000404000257882 */ /* 0x000fe20000000000 */
[----:B------:R-:W-:Y:S01]  /*3850*/  UMOV UR35, 0x40004040 ;  /* 0x4000404000237882 */ /* 0x000fe20000000000 */
[----:B------:R-:W-:Y:S01]  /*3860*/  UMOV UR33, 0x40004040 ;  /* 0x4000404000217882 */ /* 0x000fe20000000000 */
[----:B------:R2:W-:Y:S01]  /*3870*/  UTCQMMA gdesc[UR36], gdesc[UR38], tmem[UR16], tmem[UR28], idesc[UR29], UPT ;  /* 0x00ff1c26240075ea */ /* 0x0005e2000b800310 */
[----:B------:R2:W-:Y:S01]  /*3880*/  UTCQMMA gdesc[UR32], gdesc[UR34], tmem[UR16], tmem[UR26], idesc[UR27], UPT ;  /* 0x00ff1a22200075ea */ /* 0x0005e2000b800310 */
[----:B------:R2:W-:Y:S01]  /*3890*/  UTCBAR.MULTICAST [UR24], URZ, UR10 ;  /* 0x000000ff180073e9 */ /* 0x0005e2000800080a */
[----:B------:R-:W-:Y:S01]  /*38a0*/  UMOV UR5, UR12 ;  /* 0x0000000c00057c82 */ /* 0x000fe20008000000 */
[----:B------:R-:W-:Y:S05]  /*38b0*/  BRA.U UP3, `(.L_x_67) ;  /* 0xfffffffd03507547 */ /* 0x000fea000b83ffff */
.L_x_64:
[----:B------:R-:W-:Y:S01]  /*38c0*/  UIADD3 UR13, UPT, UPT, UR13, 0x1, URZ ;  /* 0x000000010d0d7890 */ /* 0x000fe2000fffe0ff */
[C---:B------:R-:W-:Y:S01]  /*38d0*/  ISETP.NE.AND P0, PT, R10.reuse, 0x2, PT ;  /* 0x000000020a00780c */ /* 0x040fe20003f05270 */
[----:B------:R-:W-:Y:S02]  /*38e0*/  UIADD3 UR15, UPT, UPT, UR15, 0xa0, URZ ;  /* 0x000000a00f0f7890 */ /* 0x000fe4000fffe0ff */
[----:B------:R-:W-:Y:S01]  /*38f0*/  UISETP.NE.AND UP0, UPT, UR13, 0x4, UPT ;  /* 0x000000040d00788c */ /* 0x000fe2000bf05270 */
[----:B-12---:R-:W-:Y:S02]  /*3900*/  SEL R0, RZ, 0x1, P0 ;  /* 0x00000001ff007807 */ /* 0x006fe40000000000 */
[----:B------:R-:W-:Y:S01]  /*3910*/  SEL R10, R10, RZ, P0 ;  /* 0x000000ff0a0a7207 */ /* 0x000fe20000000000 */
[----:B------:R-:W-:Y:S01]  /*3920*/  USEL UR5, URZ, 0x1, UP0 ;  /* 0x00000001ff057887 */ /* 0x000fe20008000000 */
[----:B------:R-:W-:Y:S01]  /*3930*/  LOP3.LUT R9, R9, R0, RZ, 0x3c, !PT ;  /* 0x0000000009097212 */ /* 0x000fe200078e3cff */
[----:B------:R-:W-:Y:S01]  /*3940*/  USEL UR13, UR13, URZ, UP0 ;  /* 0x000000ff0d0d7287 */ /* 0x000fe20008000000 */
[----:B------:R1:W-:Y:S03]  /*3950*/  UTCBAR [UR15], URZ ;  /* 0x000000ff0f0073e9 */ /* 0x0003e600080000ff */
[----:B------:R-:W-:Y:S01]  /*3960*/  LOP3.LUT R11, R11, UR5, RZ, 0x3c, !PT ;  /* 0x000000050b0b7c12 */ /* 0x000fe2000f8e3cff */
[----:B------:R-:W-:Y:S07]  /*3970*/  @P1 BRA `(.L_x_68) ;  /* 0xfffffff8008c1947 */ /* 0x000fee000383ffff */
[----:B------:R-:W2:Y:S01]  /*3980*/  S2UR UR4, SR_CgaCtaId ;  /* 0x00000000000479c3 */ /* 0x000ea20000008800 */
[----:B------:R-:W-:Y:S01]  /*3990*/  ELECT P0, URZ, PT ;  /* 0x0000000000ff782f */ /* 0x000fe20003800000 */
[----:B------:R-:W-:Y:S01]  /*39a0*/  IMAD.MOV.U32 R0, RZ, RZ, 0x1 ;  /* 0x00000001ff007424 */ /* 0x000fe200078e00ff */
[----:B------:R-:W-:Y:S01]  /*39b0*/  UIADD3 UR9, UPT, UPT, UR9, 0xc0, URZ ;  /* 0x000000c009097890 */ /* 0x000fe2000fffe0ff */
[----:B------:R-:W-:Y:S01]  /*39c0*/  SHF.L.U32 R3, R11, 0x1f, RZ ;  /* 0x0000001f0b037819 */ /* 0x000fe200000006ff */
[----:B------:R-:W-:-:S03]  /*39d0*/  UMOV UR5, 0x40 ;  /* 0x0000004000057882 */ /* 0x000fc60000000000 */
[----:B------:R-:W-:Y:S01]  /*39e0*/  UVIRTCOUNT.DEALLOC.SMPOOL 0x80 ;  /* 0x000000800000784c */ /* 0x000fe20000000000 */
[----:B--2---:R-:W-:Y:S02]  /*39f0*/  ULEA UR4, UR4, UR5, 0x18 ;  /* 0x0000000504047291 */ /* 0x004fe4000f8ec0ff */
[----:B------:R-:W-:-:S07]  /*3a00*/  ULEA UR5, UR13, UR9, 0x3 ;  /* 0x000000090d057291 */ /* 0x000fce000f8e18ff */
[----:B------:R2:W-:Y:S02]  /*3a10*/  @P0 STS.U8 [UR4+0x1c], R0 ;  /* 0x00001c00ff000988 */ /* 0x0005e40008000004 */
[----:B------:R-:W4:Y:S02]  /*3a20*/  SYNCS.PHASECHK.TRANS64.TRYWAIT P0, [UR5], R3 ;  /* 0x00000003ff0075a7 */ /* 0x000f240008001105 */
[----:B--2-4-:R-:W-:Y:S05]  /*3a30*/  @!P0 BRA `(.L_x_69) ;  /* 0x0000005400d48947 */ /* 0x014fea0003800000 */
.L_x_133:
[----:B------:R-:W-:-:S04]  /*3a40*/  UIADD3 UR6, UPT, UPT, UR13, 0x1, URZ ;  /* 0x000000010d067890 */ /* 0x000fc8000fffe0ff */
[----:B------:R-:W-:-:S04]  /*3a50*/  UISETP.NE.AND UP0, UPT, UR6, 0x4, UPT ;  /* 0x000000040600788c */ /* 0x000fc8000bf05270 */
[----:B------:R-:W-:Y:S02]  /*3a60*/  USEL UR7, URZ, 0x1, UP0 ;  /* 0x00000001ff077887 */ /* 0x000fe40008000000 */
[----:B------:R-:W-:-:S04]  /*3a70*/  USEL UR6, UR6, URZ, UP0 ;  /* 0x000000ff06067287 */ /* 0x000fc80008000000 */
[----:B------:R-:W-:Y:S01]  /*3a80*/  ULEA UR5, UR6, UR9, 0x3 ;  /* 0x0000000906057291 */ /* 0x000fe2000f8e18ff */
[----:B------:R-:W-:-:S04]  /*3a90*/  LOP3.LUT R2, R11, UR7, RZ, 0x3c, !PT ;  /* 0x000000070b027c12 */ /* 0x000fc8000f8e3cff */
[----:B--2---:R-:W-:-:S04]  /*3aa0*/  SHF.L.U32 R3, R2, 0x1f, RZ ;  /* 0x0000001f02037819 */ /* 0x004fc800000006ff */
[----:B------:R-:W2:Y:S02]  /*3ab0*/  SYNCS.PHASECHK.TRANS64.TRYWAIT P0, [UR5], R3 ;  /* 0x00000003ff0075a7 */ /* 0x000ea40008001105 */
[----:B--2---:R-:W-:Y:S05]  /*3ac0*/  @!P0 BRA `(.L_x_70) ;  /* 0x0000005400c88947 */ /* 0x004fea0003800000 */
.L_x_135:
        /* <DEDUP_REMOVED lines=9> */
.L_x_137:
[----:B------:R-:W-:-:S04]  /*3b60*/  UIADD3 UR6, UPT, UPT, UR6, 0x1, URZ ;  /* 0x0000000106067890 */ /* 0x000fc8000fffe0ff */
[----:B------:R-:W-:-:S04]  /*3b70*/  UISETP.NE.AND UP0, UPT, UR6, 0x4, UPT ;  /* 0x000000040600788c */ /* 0x000fc8000bf05270 */
[----:B------:R-:W-:Y:S02]  /*3b80*/  USEL UR5, URZ, 0x1, UP0 ;  /* 0x00000001ff057887 */ /* 0x000fe40008000000 */
[----:B------:R-:W-:-:S04]  /*3b90*/  USEL UR6, UR6, URZ, UP0 ;  /* 0x000000ff06067287 */ /* 0x000fc80008000000 */
[----:B------:R-:W-:Y:S01]  /*3ba0*/  ULEA UR6, UR6, UR9, 0x3 ;  /* 0x0000000906067291 */ /* 0x000fe2000f8e18ff */
[----:B--2---:R-:W-:-:S04]  /*3bb0*/  LOP3.LUT R3, R2, UR5, RZ, 0x3c, !PT ;  /* 0x0000000502037c12 */ /* 0x004fc8000f8e3cff */
[----:B------:R-:W-:-:S04]  /*3bc0*/  SHF.L.U32 R3, R3, 0x1f, RZ ;  /* 0x0000001f03037819 */ /* 0x000fc800000006ff */
[----:B------:R-:W2:Y:S02]  /*3bd0*/  SYNCS.PHASECHK.TRANS64.TRYWAIT P0, [UR6], R3 ;  /* 0x00000003ff0075a7 */ /* 0x000ea40008001106 */
[----:B--2---:R-:W-:Y:S05]  /*3be0*/  @!P0 BRA `(.L_x_72) ;  /* 0x0000005400b08947 */ /* 0x004fea0003800000 */
.L_x_139:
[----:B------:R-:W-:Y:S01]  /*3bf0*/  NOP ;  /* 0x0000000000007918 */ /* 0x000fe20000000000 */
[----:B--2---:R-:W2:Y:S01]  /*3c00*/  LDS R0, [UR4+0x14] ;  /* 0x00001404ff007984 */ /* 0x004ea20008000800 */
[----:B------:R-:W-:Y:S01]  /*3c10*/  ULOP3.LUT UR6, UR14, 0xffff, URZ, 0xc0, !UPT ;  /* 0x0000ffff0e067892 */ /* 0x000fe2000f8ec0ff */
[----:B------:R-:W-:Y:S01]  /*3c20*/  UMOV UR8, 0xffff ;  /* 0x0000ffff00087882 */ /* 0x000fe20000000000 */
[----:B------:R-:W-:Y:S02]  /*3c30*/  UMOV UR5, 0x1 ;  /* 0x0000000100057882 */ /* 0x000fe40000000000 */
[----:B------:R-:W-:-:S04]  /*3c40*/  USHF.R.U32.HI UR6, URZ, 0x5, UR6 ;  /* 0x00000005ff067899 */ /* 0x000fc80008011606 */
[----:B------:R-:W-:Y:S02]  /*3c50*/  USHF.L.U32 UR8, UR8, UR6, URZ ;  /* 0x0000000608087299 */ /* 0x000fe400080006ff */
[----:B------:R-:W-:-:S04]  /*3c60*/  USHF.L.U32 UR5, UR5, UR6, URZ ;  /* 0x0000000605057299 */ /* 0x000fc800080006ff */
[----:B--2---:R-:W-:-:S04]  /*3c70*/  LOP3.LUT R0, R0, UR8, RZ, 0xc0, !PT ;  /* 0x0000000800007c12 */ /* 0x004fc8000f8ec0ff */
[----:B------:R-:W-:-:S13]  /*3c80*/  ISETP.NE.AND P0, PT, R0, UR8, PT ;  /* 0x0000000800007c0c */ /* 0x000fda000bf05270 */
[----:B------:R-:W-:Y:S05]  /*3c90*/  @P0 BRA `(.L_x_73) ;  /* 0x0000000000580947 */ /* 0x000fea0003800000 */
[----:B------:R-:W2:Y:S02]  /*3ca0*/  LDS R0, [UR4+0x18] ;  /* 0x00001804ff007984 */ /* 0x000ea40008000800 */
[----:B--2---:R-:W-:-:S04]  /*3cb0*/  LOP3.LUT R0, R0, UR5, RZ, 0xc0, !PT ;  /* 0x0000000500007c12 */ /* 0x004fc8000f8ec0ff */
[----:B------:R-:W-:-:S13]  /*3cc0*/  ISETP.NE.AND P0, PT, R0, UR5, PT ;  /* 0x0000000500007c0c */ /* 0x000fda000bf05270 */
[----:B------:R-:W-:Y:S05]  /*3cd0*/  @P0 BRA `(.L_x_74) ;  /* 0x00000000003c0947 */ /* 0x000fea0003800000 */
[----:B------:R-:W2:Y:S01]  /*3ce0*/  S2R R2, SR_LANEID ;  /* 0x0000000000027919 */ /* 0x000ea20000000000 */
[----:B------:R-:W-:Y:S01]  /*3cf0*/  ULOP3.LUT UR8, URZ, UR8, URZ, 0x33, !UPT ;  /* 0x00000008ff087292 */ /* 0x000fe2000f8e33ff */
[----:B------:R-:W-:Y:S01]  /*3d00*/  LOP3.LUT R4, RZ, UR5, RZ, 0x33, !PT ;  /* 0x00000005ff047c12 */ /* 0x000fe2000f8e33ff */
[----:B------:R-:W-:Y:S02]  /*3d10*/  VOTEU.ANY UR7, UPT, PT ;  /* 0x0000000000077886 */ /* 0x000fe400038e0100 */
[----:B------:R-:W-:Y:S01]  /*3d20*/  UFLO.U32 UR7, UR7 ;  /* 0x00000007000772bd */ /* 0x000fe200080e0000 */
[----:B------:R-:W4:Y:S01]  /*3d30*/  REDUX UR5, R4 ;  /* 0x00000000040573c4 */ /* 0x000f220000000000 */
[----:B------:R-:W-:-:S06]  /*3d40*/  IMAD.U32 R0, RZ, RZ, UR8 ;  /* 0x00000008ff007e24 */ /* 0x000fcc000f8e00ff */
[----:B------:R1:W-:Y:S01]  /*3d50*/  UTCATOMSWS.AND URZ, UR8 ;  /* 0x0000000800ff79e3 */ /* 0x0003e20008000000 */
[----:B------:R-:W3:Y:S01]  /*3d60*/  REDUX UR6, R0 ;  /* 0x00000000000673c4 */ /* 0x000ee20000000000 */
[----:B--2---:R-:W-:Y:S01]  /*3d70*/  ISETP.EQ.U32.AND P0, PT, R2, UR7, PT ;  /* 0x0000000702007c0c */ /* 0x004fe2000bf02070 */
[----:B----4-:R-:W-:Y:S01]  /*3d80*/  IMAD.U32 R2, RZ, RZ, UR5 ;  /* 0x00000005ff027e24 */ /* 0x010fe2000f8e00ff */
[----:B---3--:R-:W-:-:S11]  /*3d90*/  MOV R3, UR6 ;  /* 0x0000000600037c02 */ /* 0x008fd60008000f00 */
[----:B------:R1:W-:Y:S04]  /*3da0*/  @P0 ATOMS.AND RZ, [UR4+0x14], R3 ;  /* 0x00001403ffff098c */ /* 0x0003e8000a800004 */
[----:B------:R1:W-:Y:S01]  /*3db0*/  @P0 ATOMS.AND RZ, [UR4+0x18], R2 ;  /* 0x00001802ffff098c */ /* 0x0003e2000a800004 */
[----:B------:R-:W-:Y:S05]  /*3dc0*/  BRA `(.L_x_75) ;  /* 0x0000000000147947 */ /* 0x000fea0003800000 */
.L_x_74:
[----:B------:R-:W-:Y:S02]  /*3dd0*/  MOV R2, 0x3df0 ;  /* 0x00003df000027802 */ /* 0x000fe40000000f00 */
[----:B-1-3-5:R-:W-:Y:S05]  /*3de0*/  CALL.REL.NOINC `($__internal_0_$__cuda_sm10x_tcgen05_guardrail_trap_col_being_dealloced_not_returned_by_alloc) ;  /* 0x0000005400d87944 */ /* 0x02afea0003c00000 */
[----:B------:R-:W-:Y:S05]  /*3df0*/  BRA `(.L_x_75) ;  /* 0x0000000000087947 */ /* 0x000fea0003800000 */
.L_x_73:
[----:B------:R-:W-:Y:S02]  /*3e00*/  MOV R2, 0x3e20 ;  /* 0x00003e2000027802 */ /* 0x000fe40000000f00 */
[----:B-1-3-5:R-:W-:Y:S05]  /*3e10*/  CALL.REL.NOINC `($__internal_2_$__cuda_sm10x_tcgen05_guardrail_trap_unallocated_columns_being_dealloced) ;  /* 0x0000005400e47944 */ /* 0x02afea0003c00000 */
.L_x_75:
[----:B------:R-:W-:Y:S01]  /*3e20*/  NOP ;  /* 0x0000000000007918 */ /* 0x000fe20000000000 */
[----:B-1----:R-:W-:Y:S05]  /*3e30*/  EXIT ;  /* 0x000000000000794d */ /* 0x002fea0003800000 */
.L_x_57:
[----:B------:R-:W-:-:S09]  /*3e40*/  UISETP.NE.OR UP0, UPT, UR5, 0x3, !UP3 ;  /* 0x000000030500788c */ /* 0x000fd2000df05670 */
[----:B------:R-:W-:Y:S05]  /*3e50*/  BRA.U UP0, `(.L_x_76) ;  /* 0x0000000d00ec7547 */ /* 0x000fea000b800000 */
[----:B------:R-:W2:Y:S01]  /*3e60*/  LDCU.64 UR4, c[0x0][0x888] ;  /* 0x00011100ff0477ac */ /* 0x000ea20008000a00 */
[----:B------:R-:W3:Y:S01]  /*3e70*/  LDC.64 R12, c[0x0][0x348] ;  /* 0x0000d200ff0c7b82 */ /* 0x000ee20000000a00 */
[----:B------:R-:W-:Y:S02]  /*3e80*/  HFMA2 R9, -RZ, RZ, 0, 0 ;  /* 0x00000000ff097431 */ /* 0x000fe400000001ff */
[----:B------:R-:W-:Y:S01]  /*3e90*/  IMAD.MOV.U32 R11, RZ, RZ, 0x1 ;  /* 0x00000001ff0b7424 */ /* 0x000fe200078e00ff */
[----:B------:R-:W4:Y:S01]  /*3ea0*/  LDCU UR38, c[0x0][0x370] ;  /* 0x00006e00ff2677ac */ /* 0x000f220008000800 */
[----:B------:R-:W-:Y:S01]  /*3eb0*/  IMAD.MOV.U32 R10, RZ, RZ, RZ ;  /* 0x000000ffff0a7224 */ /* 0x000fe200078e00ff */
[----:B------:R-:W-:Y:S01]  /*3ec0*/  MOV R8, 0x2c00 ;  /* 0x00002c0000087802 */ /* 0x000fe20000000f00 */
[----:B------:R-:W4:Y:S01]  /*3ed0*/  LDCU.128 UR40, c[0x0][0xb10] ;  /* 0x00016200ff2877ac */ /* 0x000f220008000c00 */
[----:B------:R-:W1:Y:S01]  /*3ee0*/  LDCU UR31, c[0x0][0x374] ;  /* 0x00006e80ff1f77ac */ /* 0x000e620008000800 */
[----:B------:R-:W1:Y:S01]  /*3ef0*/  LDCU.64 UR22, c[0x0][0x890] ;  /* 0x00011200ff1677ac */ /* 0x000e620008000a00 */
[----:B--2---:R-:W-:Y:S01]  /*3f00*/  UISETP.NE.U32.AND UP0, UPT, UR4, URZ, UPT ;  /* 0x000000ff0400728c */ /* 0x004fe2000bf05070 */
[----:B------:R-:W2:Y:S01]  /*3f10*/  LDCU UR13, c[0x0][0xb0c] ;  /* 0x00016180ff0d77ac */ /* 0x000ea20008000800 */
[----:B------:R-:W2:Y:S01]  /*3f20*/  LDCU UR21, c[0x0][0xb20] ;  /* 0x00016400ff1577ac */ /* 0x000ea20008000800 */
[----:B------:R-:W2:Y:S01]  /*3f30*/  LDCU UR4, c[0x0][0xb30] ;  /* 0x00016600ff0477ac */ /* 0x000ea20008000800 */
[----:B------:R-:W-:Y:S01]  /*3f40*/  UMOV UR29, 0x400 ;  /* 0x00000400001d7882 */ /* 0x000fe20000000000 */
[----:B----4-:R-:W-:-:S02]  /*3f50*/  UIMAD.WIDE.U32 UR10, UR38, UR40, URZ ;  /* 0x00000028260a72a5 */ /* 0x010fc4000f8e00ff */
[----:B-1----:R-:W-:Y:S02]  /*3f60*/  UIMAD.WIDE.U32 UR8, UR31, UR43, URZ ;  /* 0x0000002b1f0872a5 */ /* 0x002fe4000f8e00ff */
[----:B------:R-:W-:Y:S02]  /*3f70*/  ULEA UR29, UR60, UR29, 0x18 ;  /* 0x0000001d3c1d7291 */ /* 0x000fe4000f8ec0ff */
[----:B------:R-:W-:Y:S02]  /*3f80*/  UISETP.NE.AND.EX UP6, UPT, UR5, URZ, UPT, UP0 ;  /* 0x000000ff0500728c */ /* 0x000fe4000bfc5300 */
[----:B------:R-:W-:Y:S02]  /*3f90*/  UISETP.NE.AND UP0, UPT, UR37, 0x1, UPT ;  /* 0x000000012500788c */ /* 0x000fe4000bf05270 */
[----:B------:R-:W-:Y:S02]  /*3fa0*/  UISETP.NE.U32.AND UP0, UPT, UR22, URZ, UPT ;  /* 0x000000ff1600728c */ /* 0x000fe4000bf05070 */
[----:B------:R-:W-:-:S02]  /*3fb0*/  UIADD3 UR5, UPT, UPT, UR29, 0x60, URZ ;  /* 0x000000601d057890 */ /* 0x000fc4000fffe0ff */
[----:B------:R-:W-:Y:S01]  /*3fc0*/  USEL UR30, URZ, 0x1, UP5 ;  /* 0x00000001ff1e7887 */ /* 0x000fe2000a800000 */
[----:B------:R-:W-:Y:S01]  /*3fd0*/  UMOV UR10, UR11 ;  /* 0x0000000b000a7c82 */ /* 0x000fe20008000000 */
[----:B------:R-:W-:Y:S01]  /*3fe0*/  UMOV UR8, UR9 ;  /* 0x0000000900087c82 */ /* 0x000fe20008000000 */
[----:B------:R-:W-:Y:S02]  /*3ff0*/  UISETP.GE.AND UP3, UPT, UR37, 0x1, UPT ;  /* 0x000000012500788c */ /* 0x000fe4000bf66270 */
[----:B------:R-:W-:Y:S02]  /*4000*/  UISETP.NE.AND.EX UP5, UPT, UR23, URZ, UPT, UP0 ;  /* 0x000000ff1700728c */ /* 0x000fe4000bfa5300 */
[----:B------:R-:W-:Y:S01]  /*4010*/  UPLOP3.LUT UP1, UPT, UPT, UPT, UPT, 0x40, 0x4 ;  /* 0x000000000004789c */ /* 0x000fe20003f2e870 */
[----:B------:R-:W1:Y:S01]  /*4020*/  LDCU.64 UR6, c[0x0][0xb28] ;  /* 0x00016500ff0677ac */ /* 0x000e620008000a00 */
[----:B--2---:R-:W-:Y:S02]  /*4030*/  UISETP.NE.AND UP3, UPT, UR13, 0x1, UPT ;  /* 0x000000010d00788c */ /* 0x004fe4000bf65270 */
[----:B------:R-:W-:-:S02]  /*4040*/  UPRMT UR60, UR60, 0x654, UR5 ;  /* 0x000006543c3c7896 */ /* 0x000fc40008000005 */
[----:B------:R-:W-:Y:S02]  /*4050*/  USHF.R.U32.HI UR44, URZ, UR41, UR10 ;  /* 0x00000029ff2c7299 */ /* 0x000fe4000801160a */
[----:B------:R-:W-:Y:S02]  /*4060*/  USHF.R.U32.HI UR39, URZ, UR21, UR8 ;  /* 0x00000015ff277299 */ /* 0x000fe40008011608 */
[----:B------:R-:W-:Y:S02]  /*4070*/  UISETP.NE.AND UP0, UPT, UR42, 0x1, UPT ;  /* 0x000000012a00788c */ /* 0x000fe4000bf05270 */
[----:B---3--:R-:W-:-:S11]  /*4080*/  UISETP.NE.AND UP4, UPT, UR4, 0x1, UPT ;  /* 0x000000010400788c */ /* 0x008fd6000bf85270 */
.L_x_84:
[C---:B------:R-:W-:Y:S02]  /*4090*/  LEA R3, R10.reuse, UR29, 0x3 ;  /* 0x0000001d0a037c11 */ /* 0x040fe4000f8e18ff */
[----:B------:R-:W-:Y:S02]  /*40a0*/  SHF.L.U32 R0, R9, 0x1f, RZ ;  /* 0x0000001f09007819 */ /* 0x000fe400000006ff */
[----:B------:R-:W-:Y:S02]  /*40b0*/  LEA R5, R10, UR29, 0x4 ;  /* 0x0000001d0a057c11 */ /* 0x000fe4000f8e20ff */
[----:B--2---:R-:W2:Y:S02]  /*40c0*/  SYNCS.PHASECHK.TRANS64.TRYWAIT P0, [R3+URZ+0x80], R0 ;  /* 0x00008000030075a7 */ /* 0x004ea400080011ff */
[----:B--2---:R-:W-:Y:S05]  /*40d0*/  @!P0 BRA `(.L_x_77) ;  /* 0x00000050008c8947 */ /* 0x004fea0003800000 */
.L_x_140:
[----:B------:R-:W3:Y:S01]  /*40e0*/  LDS.128 R4, [R5+0x110] ;  /* 0x0001100005047984 */ /* 0x000ee20000000c00 */
[----:B------:R-:W-:Y:S01]  /*40f0*/  UISETP.GE.AND UP0, UPT, UR37, 0x1, UPT ;  /* 0x000000012500788c */ /* 0x000fe2000bf06270 */
[----:B------:R-:W-:Y:S01]  /*4100*/  @!PT LDS RZ, [RZ] ;  /* 0x00000000fffff984 */ /* 0x000fe20000000800 */
[----:B------:R-:W-:Y:S01]  /*4110*/  @!PT LDS RZ, [RZ] ;  /* 0x00000000fffff984 */ /* 0x000fe20000000800 */
[----:B------:R-:W-:Y:S01]  /*4120*/  @!PT LDS RZ, [RZ] ;  /* 0x00000000fffff984 */ /* 0x000fe20000000800 */
[----:B------:R-:W-:Y:S01]  /*4130*/  @!PT LDS RZ, [RZ] ;  /* 0x00000000fffff984 */ /* 0x000fe20000000800 */
[----:B------:R4:W-:Y:S06]  /*4140*/  MEMBAR.ALL.CTA ;  /* 0x0000000000007992 */ /* 0x0009ec0000008000 */
[----:B----4-:R-:W4:Y:S01]  /*4150*/  FENCE.VIEW.ASYNC.S ;  /* 0x00000000000073c6 */ /* 0x010f220000000000 */
[----:B---3--:R-:W-:Y:S11]  /*4160*/  LOP3.LUT P0, RZ, R6, 0x1, RZ, 0xc0, !PT ;  /* 0x0000000106ff7812 */ /* 0x008ff6000780c0ff */
[----:B------:R-:W-:Y:S02]  /*4170*/  @!UPT UIADD3 URZ, UPT, UPT, URZ, URZ, URZ ;  /* 0x000000fffffff290 */ /* 0x000fe4000fffe0ff */
[----:B----4-:R-:W-:Y:S01]  /*4180*/  VOTEU.ANY UP3, P0 ;  /* 0x0000000000ff7886 */ /* 0x010fe20000060100 */
[----:B------:R-:W-:Y:S11]  /*4190*/  PLOP3.LUT P0, PT, PT, PT, UP3, 0x80, 0x8 ;  /* 0x000000000008781c */ /* 0x000ff60003f0f038 */
[----:B------:R-:W-:Y:S02]  /*41a0*/  @!UPT UIADD3 URZ, UPT, UPT, URZ, URZ, URZ ;  /* 0x000000fffffff290 */ /* 0x000fe4000fffe0ff */
[----:B--2---:R-:W-:Y:S02]  /*41b0*/  @P0 SHF.R.U32.HI R0, RZ, 0x10, R5 ;  /* 0x00000010ff000819 */ /* 0x004fe40000011605 */
[----:B------:R-:W-:Y:S02]  /*41c0*/  @P0 MOV R2, R4 ;  /* 0x0000000400020202 */ /* 0x000fe40000000f00 */
[----:B------:R-:W-:Y:S01]  /*41d0*/  @P0 R2UR UR4, R0 ;  /* 0x00000000000402ca */ /* 0x000fe200000e0000 */
[----:B------:R-:W-:Y:S01]  /*41e0*/  VIADD R0, R3, 0x90 ;  /* 0x0000009003007836 */ /* 0x000fe20000000000 */
[----:B------:R-:W-:Y:S02]  /*41f0*/  @P0 LOP3.LUT R4, R5, 0xffff, RZ, 0xc0, !PT ;  /* 0x0000ffff05040812 */ /* 0x000fe400078ec0ff */
[----:B------:R-:W-:Y:S02]  /*4200*/  @P0 R2UR UR8, R2 ;  /* 0x00000000020802ca */ /* 0x000fe400000e0000 */
[----:B------:R-:W-:Y:S02]  /*4210*/  PRMT R0, RZ, 0x654, R0 ;  /* 0x00000654ff007816 */ /* 0x000fe40000000000 */
[----:B------:R-:W-:Y:S02]  /*4220*/  @P0 R2UR UR5, R4 ;  /* 0x00000000040502ca */ /* 0x000fe400000e0000 */
[----:B------:R2:W-:Y:S03]  /*4230*/  SYNCS.ARRIVE.TRANS64.RED.A1T0 RZ, [R0+URZ], RZ ;  /* 0x000000ff00ff79a7 */ /* 0x0005e600081004ff */
[----:B------:R-:W-:Y:S04]  /*4240*/  @UP3 UMOV UR48, UR4 ;  /* 0x0000000400303c82 */ /* 0x000fe80008000000 */
[----:B------:R-:W-:Y:S04]  /*4250*/  @UP3 UMOV UR15, UR8 ;  /* 0x00000008000f3c82 */ /* 0x000fe80008000000 */
[----:B------:R-:W-:Y:S01]  /*4260*/  @UP3 UMOV UR14, UR5 ;  /* 0x00000005000e3c82 */ /* 0x000fe20008000000 */
[----:B------:R-:W-:Y:S05]  /*4270*/  BRA.U !UP0, `(.L_x_78) ;  /* 0x0000000108c07547 */ /* 0x000fea000b800000 */
[----:B------:R-:W-:Y:S02]  /*4280*/  UP2UR UR10, UPR, URZ, 0x4 ;  /* 0x00000004ff0a7883 */ /* 0x000fe40008000000 */
[----:B------:R-:W-:Y:S02]  /*4290*/  UISETP.NE.AND UP2, UPT, UR42, 0x1, UPT ;  /* 0x000000012a00788c */ /* 0x000fe4000bf45270 */
[----:B------:R-:W-:Y:S02]  /*42a0*/  UISETP.NE.AND UP0, UPT, UR13, 0x1, UPT ;  /* 0x000000010d00788c */ /* 0x000fe4000bf05270 */
[----:B------:R-:W-:Y:S02]  /*42b0*/  USEL UR4, UR31, UR39, !UP2 ;  /* 0x000000271f047287 */ /* 0x000fe4000d000000 */
[----:B------:R-:W-:Y:S02]  /*42c0*/  UP2UR UR18, UPR, URZ, 0x2 ;  /* 0x00000002ff127883 */ /* 0x000fe40008000000 */
[----:B------:R-:W-:Y:S02]  /*42d0*/  UISETP.NE.AND UP1, UPT, UR37, 0x1, UPT ;  /* 0x000000012500788c */ /* 0x000fe4000bf25270 */
[----:B------:R-:W-:Y:S02]  /*42e0*/  UIMAD.WIDE.U32 UR32, UR14, UR43, URZ ;  /* 0x0000002b0e2072a5 */ /* 0x000fe4000f8e00ff */
[----:B------:R-:W-:Y:S02]  /*42f0*/  USEL UR9, UR38, UR44, !UP0 ;  /* 0x0000002c26097287 */ /* 0x000fe4000c000000 */
[----:B-1----:R-:W-:Y:S02]  /*4300*/  UIMAD.WIDE.U32 UR24, UR4, UR6, URZ ;  /* 0x00000006041872a5 */ /* 0x002fe4000f8e00ff */
[----:B------:R-:W-:Y:S02]  /*4310*/  UIMAD.WIDE.U32 UR26, UR15, UR40, URZ ;  /* 0x000000280f1a72a5 */ /* 0x000fe4000f8e00ff */
[----:B------:R-:W-:Y:S01]  /*4320*/  UIMAD.WIDE.U32 UR16, UR9, UR6, URZ ;  /* 0x00000006091072a5 */ /* 0x000fe2000f8e00ff */
[----:B------:R-:W-:Y:S02]  /*4330*/  UMOV UR11, UR33 ;  /* 0x00000021000b7c82 */ /* 0x000fe40008000000 */
[----:B------:R-:W-:Y:S01]  /*4340*/  UMOV UR8, UR25 ;  /* 0x0000001900087c82 */ /* 0x000fe20008000000 */
[----:B------:R-:W-:Y:S02]  /*4350*/  USHF.R.U32.HI UR11, URZ, UR21, UR11 ;  /* 0x00000015ff0b7299 */ /* 0x000fe4000801160b */
[----:B------:R-:W-:Y:S02]  /*4360*/  @UP1 USHF.R.U32.HI UR4, URZ, UR7, UR8 ;  /* 0x00000007ff041299 */ /* 0x000fe40008011608 */
[----:B------:R-:W-:Y:S02]  /*4370*/  USEL UR8, UR14, UR11, !UP2 ;  /* 0x0000000b0e087287 */ /* 0x000fe4000d000000 */
[----:B------:R-:W-:Y:S02]  /*4380*/  UIMAD UR4, UR37, UR4, URZ ;  /* 0x00000004250472a4 */ /* 0x000fe4000f8e02ff */
[----:B------:R-:W-:Y:S01]  /*4390*/  UISETP.NE.AND UP2, UPT, UR10, URZ, UPT ;  /* 0x000000ff0a00728c */ /* 0x000fe2000bf45270 */
[----:B------:R-:W-:Y:S01]  /*43a0*/  UMOV UR5, UR27 ;  /* 0x0000001b00057c82 */ /* 0x000fe20008000000 */
[----:B------:R-:W-:Y:S01]  /*43b0*/  UMOV UR16, UR17 ;  /* 0x0000001100107c82 */ /* 0x000fe20008000000 */
[----:B------:R-:W-:Y:S02]  /*43c0*/  USHF.R.U32.HI UR5, URZ, UR41, UR5 ;  /* 0x00000029ff057299 */ /* 0x000fe40008011605 */
[----:B------:R-:W-:Y:S02]  /*43d0*/  @UP1 USHF.R.U32.HI UR9, URZ, UR7, UR16 ;  /* 0x00000007ff091299 */ /* 0x000fe40008011610 */
[----:B------:R-:W-:Y:S02]  /*43e0*/  USEL UR5, UR15, UR5, !UP0 ;  /* 0x000000050f057287 */ /* 0x000fe4000c000000 */
[----:B------:R-:W-:Y:S02]  /*43f0*/  UIMAD.WIDE.U32 UR16, UR8, UR6, URZ ;  /* 0x00000006081072a5 */ /* 0x000fe4000f8e00ff */
[----:B------:R-:W-:Y:S02]  /*4400*/  UIMAD UR10, UR37, UR9, URZ ;  /* 0x00000009250a72a4 */ /* 0x000fe4000f8e02ff */
[----:B------:R-:W-:Y:S03]  /*4410*/  UISETP.GE.AND UP0, UPT, UR8, UR4, UPT ;  /* 0x000000040800728c */ /* 0x000fe6000bf06270 */
[----:B------:R-:W-:Y:S01]  /*4420*/  UMOV UR4, UR17 ;  /* 0x0000001100047c82 */ /* 0x000fe20008000000 */
[----:B------:R-:W-:Y:S02]  /*4430*/  UISETP.GE.OR UP0, UPT, UR5, UR10, UP0 ;  /* 0x0000000a0500728c */ /* 0x000fe40008706670 */
[----:B------:R-:W-:Y:S02]  /*4440*/  USHF.R.U32.HI UR4, URZ, UR7, UR4 ;  /* 0x00000007ff047299 */ /* 0x000fe40008011604 */
[----:B------:R-:W-:Y:S02]  /*4450*/  UIMAD.WIDE.U32 UR10, UR5, UR6, URZ ;  /* 0x00000006050a72a5 */ /* 0x000fe4000f8e00ff */
[----:B------:R-:W-:Y:S04]  /*4460*/  USEL UR12, UR8, UR4, !UP1 ;  /* 0x00000004080c7287 */ /* 0x000fe8000c800000 */
[----:B------:R-:W-:Y:S01]  /*4470*/  UIADD3 UR16, UPT, UPT, -UR12, URZ, URZ ;  /* 0x000000ff0c107290 */ /* 0x000fe2000fffe1ff */
[----:B------:R-:W-:Y:S02]  /*4480*/  @!UP0 UMOV UR4, UR11 ;  /* 0x0000000b00048c82 */ /* 0x000fe40008000000 */
[----:B------:R-:W-:Y:S02]  /*4490*/  @!UP0 USHF.R.U32.HI UR4, URZ, UR7, UR4 ;  /* 0x00000007ff048299 */ /* 0x000fe40008011604 */
[----:B------:R-:W-:Y:S02]  /*44a0*/  UIMAD UR10, UR37, UR16, UR8 ;  /* 0x00000010250a72a4 */ /* 0x000fe4000f8e0208 */
[----:B------:R-:W-:Y:S02]  /*44b0*/  @!UP0 USEL UR4, UR5, UR4, !UP1 ;  /* 0x0000000405048287 */ /* 0x000fe4000c800000 */
[----:B------:R-:W-:Y:S02]  /*44c0*/  UISETP.NE.AND UP1, UPT, UR18, URZ, UPT ;  /* 0x000000ff1200728c */ /* 0x000fe4000bf25270 */
[----:B------:R-:W-:Y:S02]  /*44d0*/  @!UP0 UIMAD UR10, UR9, UR10, UR4 ;  /* 0x0000000a090a82a4 */ /* 0x000fe4000f8e0204 */
[----:B------:R-:W-:Y:S02]  /*44e0*/  @!UP0 UIADD3 UR11, UPT, UPT, UR12, -UR4, URZ ;  /* 0x800000040c0b8290 */ /* 0x000fe4000fffe0ff */
[----:B------:R-:W-:Y:S02]  /*44f0*/  UIADD3 UR9, UPT, UPT, -UR5, URZ, URZ ;  /* 0x000000ff05097290 */ /* 0x000fe4000fffe1ff */
[----:B------:R-:W-:Y:S02]  /*4500*/  UIADD3 UR4, UPT, UPT, -UR8, URZ, URZ ;  /* 0x000000ff08047290 */ /* 0x000fe4000fffe1ff */
[----:B------:R-:W-:Y:S02]  /*4510*/  @!UP0 UIMAD UR8, UR11, UR37, UR5 ;  /* 0x000000250b0882a4 */ /* 0x000fe4000f8e0205 */
[----:B------:R-:W-:Y:S02]  /*4520*/  UIMAD UR15, UR13, UR9, UR15 ;  /* 0x000000090d0f72a4 */ /* 0x000fe4000f8e020f */
[----:B------:R-:W-:Y:S01]  /*4530*/  UIMAD UR14, UR42, UR4, UR14 ;  /* 0x000000042a0e72a4 */ /* 0x000fe2000f8e020e */
[----:B------:R-:W-:Y:S02]  /*4540*/  @!UP0 UMOV UR5, UR10 ;  /* 0x0000000a00058c82 */ /* 0x000fe40008000000 */
[----:B------:R-:W-:Y:S02]  /*4550*/  UIMAD UR15, UR5, UR13, UR15 ;  /* 0x0000000d050f72a4 */ /* 0x000fe4000f8e020f */
[----:B------:R-:W-:Y:S11]  /*4560*/  UIMAD UR14, UR8, UR42, UR14 ;  /* 0x0000002a080e72a4 */ /* 0x000ff6000f8e020e */
[----:B------:R-:W-:Y:S01]  /*4570*/  @!UPT UIADD3 URZ, UPT, UPT, URZ, URZ, URZ ;  /* 0x000000fffffff290 */ /* 0x000fe2000fffe0ff */
.L_x_78:
[----:B------:R-:W3:Y:S01]  /*4580*/  @!UP4 LDCU.128 UR8, c[0x0][0xb10] ;  /* 0x00016200ff08c7ac */ /* 0x000ee20008000c00 */
[----:B------:R-:W-:Y:S02]  /*4590*/  ISETP.NE.U32.AND P0, PT, RZ, UR22, PT ;  /* 0x00000016ff007c0c */ /* 0x000fe4000bf05070 */
[----:B------:R-:W-:Y:S02]  /*45a0*/  SHF.L.U32 R2, R11, 0x1f, RZ ;  /* 0x0000001f0b027819 */ /* 0x000fe400000006ff */
[----:B------:R-:W-:Y:S01]  /*45b0*/  ISETP.NE.AND.EX P0, PT, RZ, UR23, PT, P0 ;  /* 0x00000017ff007c0c */ /* 0x000fe2000bf05300 */
[----:B------:R-:W4:Y:S01]  /*45c0*/  @!UP4 LDCU UR5, c[0x0][0xb0c] ;  /* 0x00016180ff05c7ac */ /* 0x000f220008000800 */
[----:B---3--:R-:W-:Y:S07]  /*45d0*/  UIMAD.WIDE.U32 UR16, UR15, UR8, URZ ;  /* 0x000000080f1072a5 */ /* 0x008fee000f8e00ff */
[----:B------:R-:W-:Y:S01]  /*45e0*/  @!UP4 UMOV UR4, UR17 ;  /* 0x000000110004cc82 */ /* 0x000fe20008000000 */
[----:B----4-:R-:W-:Y:S02]  /*45f0*/  @!UP4 UISETP.NE.AND UP0, UPT, UR5, 0x1, UPT ;  /* 0x000000010500c88c */ /* 0x010fe4000bf05270 */
[----:B------:R-:W-:Y:S02]  /*4600*/  @!UP4 USHF.R.U32.HI UR4, URZ, UR9, UR4 ;  /* 0x00000009ff04c299 */ /* 0x000fe40008011604 */
[----:B------:R-:W-:Y:S02]  /*4610*/  UIMAD.WIDE.U32 UR16, UR14, UR11, URZ ;  /* 0x0000000b0e1072a5 */ /* 0x000fe4000f8e00ff */
[----:B------:R-:W-:Y:S02]  /*4620*/  @!UP4 USEL UR8, UR15, UR4, !UP0 ;  /* 0x000000040f08c287 */ /* 0x000fe4000c000000 */
[----:B------:R-:W-:Y:S03]  /*4630*/  @!UP4 UISETP.NE.AND UP0, UPT, UR10, 0x1, UPT ;  /* 0x000000010a00c88c */ /* 0x000fe6000bf05270 */
[----:B------:R-:W-:Y:S02]  /*4640*/  @!UP4 UMOV UR9, UR17 ;  /* 0x000000110009cc82 */ /* 0x000fe40008000000 */
[----:B------:R-:W3:Y:S02]  /*4650*/  @!UP4 LDCU UR4, c[0x0][0xb20] ;  /* 0x00016400ff04c7ac */ /* 0x000ee40008000800 */
[----:B---3--:R-:W-:Y:S04]  /*4660*/  @!UP4 USHF.R.U32.HI UR4, URZ, UR4, UR9 ;  /* 0x00000004ff04c299 */ /* 0x008fe80008011609 */
[----:B------:R-:W-:Y:S04]  /*4670*/  @!UP4 USEL UR9, UR14, UR4, !UP0 ;  /* 0x000000040e09c287 */ /* 0x000fe8000c000000 */
[----:B------:R-:W-:Y:S02]  /*4680*/  @!UP4 UIADD3 UR4, UPT, UPT, -UR8, UR9, URZ ;  /* 0x000000090804c290 */ /* 0x000fe4000fffe1ff */
[----:B------:R-:W-:Y:S02]  /*4690*/  @!UP4 UIADD3 UR8, UPT, UPT, UR8, -UR9, URZ ;  /* 0x800000090808c290 */ /* 0x000fe4000fffe0ff */
[----:B------:R-:W-:Y:S02]  /*46a0*/  @!UP4 UIMAD UR15, UR4, UR5, UR15 ;  /* 0x00000005040fc2a4 */ /* 0x000fe4000f8e020f */
[----:B------:R-:W-:Y:S01]  /*46b0*/  @!UP4 UIMAD UR14, UR8, UR10, UR14 ;  /* 0x0000000a080ec2a4 */ /* 0x000fe2000f8e020e */
[----:B------:R-:W-:Y:S11]  /*46c0*/  BRA.U UP1, `(.L_x_79) ;  /* 0x0000000101107547 */ /* 0x000ff6000b800000 */
[----:B--2---:R-:W-:Y:S04]  /*46d0*/  MOV R0, UR30 ;  /* 0x0000001e00007c02 */ /* 0x004fe80008000f00 */
[----:B------:R-:W-:Y:S04]  /*46e0*/  SHF.L.U32 R3, R0, 0x1f, RZ ;  /* 0x0000001f00037819 */ /* 0x000fe800000006ff */
[----:B------:R-:W2:Y:S02]  /*46f0*/  SYNCS.PHASECHK.TRANS64.TRYWAIT P1, [UR29+0x78], R3 ;  /* 0x00007803ff0075a7 */ /* 0x000ea4000802111d */
[----:B--2---:R-:W-:Y:S05]  /*4700*/  @!P1 BRA `(.L_x_80) ;  /* 0x0000004c00149947 */ /* 0x004fea0003800000 */
.L_x_79:
[----:B------:R-:W-:Y:S05]  /*4710*/  BRA.U !UP5, `(.L_x_81) ;  /* 0x000000010d347547 */ /* 0x000fea000b800000 */
[----:B------:R-:W-:Y:S01]  /*4720*/  UPLOP3.LUT UP2, UPT, UPT, UPT, UP6, 0x80, 0x8 ;  /* 0x000000000008789c */ /* 0x000fe20003f4f060 */
[----:B------:R-:W-:Y:S05]  /*4730*/  HFMA2 R183, -RZ, RZ, 0, 5.9604644775390625e-08 ;  /* 0x00000001ffb77431 */ /* 0x000fea00000001ff */
[----:B------:R-:W-:Y:S05]  /*4740*/  PLOP3.LUT P1, PT, PT, PT, UP2, 0x80, 0x8 ;  /* 0x000000000008781c */ /* 0x000fea0003f2f028 */
[----:B------:R-:W3:Y:S01]  /*4750*/  @UP2 LDCU.64 UR8, c[0x0][0x888] ;  /* 0x00011100ff0827ac */ /* 0x000ee20008000a00 */
[----:B------:R-:W-:Y:S04]  /*4760*/  @UP2 UIMAD UR4, UR36, UR22, URZ ;  /* 0x00000016240422a4 */ /* 0x000fe8000f8e02ff */
[----:B---3--:R-:W-:Y:S06]  /*4770*/  @UP2 UIMAD.WIDE UR8, UR4, 0x4, UR8 ;  /* 0x00000004040828a5 */ /* 0x008fec000f8e0208 */
[----:B------:R-:W-:Y:S02]  /*4780*/  IMAD.U32 R4, RZ, RZ, UR8 ;  /* 0x00000008ff047e24 */ /* 0x000fe4000f8e00ff */
[----:B------:R-:W-:Y:S05]  /*4790*/  IMAD.U32 R5, RZ, RZ, UR9 ;  /* 0x00000009ff057e24 */ /* 0x000fea000f8e00ff */
[----:B--2---:R-:W2:Y:S02]  /*47a0*/  @P1 LDG.E R0, desc[UR56][R4.64] ;  /* 0x0000003804001981 */ /* 0x004ea4000c1e1900 */
[----:B--2---:R-:W-:Y:S01]  /*47b0*/  @P1 R2UR UR45, R0 ;  /* 0x00000000002d12ca */ /* 0x004fe200000e0000 */
[----:B------:R-:W-:Y:S05]  /*47c0*/  IMAD.MOV.U32 R0, RZ, RZ, 0x1 ;  /* 0x00000001ff007424 */ /* 0x000fea00078e00ff */
[----:B------:R-:W-:Y:S08]  /*47d0*/  @!P1 PRMT R183, R0, 0x7610, R183 ;  /* 0x0000761000b79816 */ /* 0x000ff000000000b7 */
[----:B------:R-:W3:Y:S02]  /*47e0*/  @!UP2 LDCU UR45, c[0x0][0x880] ;  /* 0x00011000ff2da7ac */ /* 0x000ee40008000800 */
.L_x_81:
[----:B---3--:R-:W-:Y:S01]  /*47f0*/  @!P0 FSETP.EQ.AND P2, PT, RZ, UR45, PT ;  /* 0x0000002dff008c0b */ /* 0x008fe2000bf42000 */
[----:B------:R-:W-:Y:S01]  /*4800*/  @!UPT UIADD3 URZ, UPT, UPT, URZ, URZ, URZ ;  /* 0x000000fffffff290 */ /* 0x000fe2000fffe0ff */
[----:B------:R-:W-:Y:S11]  /*4810*/  @!P0 BRA `(.L_x_82) ;  /* 0x0000000000148947 */ /* 0x000ff60003800000 */
[----:B------:R-:W-:Y:S02]  /*4820*/  LOP3.LUT P0, RZ, R183, 0xff, RZ, 0xc0, !PT ;  /* 0x000000ffb7ff7812 */ /* 0x000fe4000780c0ff */
[----:B------:R-:W-:Y:S04]  /*4830*/  PLOP3.LUT P2, PT, PT, PT, UP2, 0x80, 0x8 ;  /* 0x000000000008781c */ /* 0x000fe80003f4f028 */
[----:B------:R-:W-:Y:S07]  /*4840*/  PLOP3.LUT P2, PT, P2, PT, PT, 0x8, 0x80 ;  /* 0x000000000080781c */ /* 0x000fee000174e170 */
[----:B------:R-:W-:Y:S11]  /*4850*/  @P0 FSETP.EQ.AND P2, PT, RZ, UR45, PT ;  /* 0x0000002dff000c0b */ /* 0x000ff6000bf42000 */
[----:B------:R-:W-:Y:S02]  /*4860*/  @!UPT UIADD3 URZ, UPT, UPT, URZ, URZ, URZ ;  /* 0x000000fffffff290 */ /* 0x000fe4000fffe0ff */
.L_x_82:
[----:B------:R-:W3:Y:S01]  /*4870*/  SYNCS.PHASECHK.TRANS64.TRYWAIT P0, [UR29+0x68], R2 ;  /* 0x00006802ff0075a7 */ /* 0x000ee2000800111d */
[----:B------:R-:W-:Y:S02]  /*4880*/  ELECT P1, URZ, PT ;  /* 0x0000000000ff782f */ /* 0x000fe40003820000 */
[----:B------:R-:W-:Y:S01]  /*4890*/  IADD3 R10, PT, PT, R10, 0x1, RZ ;  /* 0x000000010a0a7810 */ /* 0x000fe20007ffe0ff */
[----:B---3--:R-:W-:Y:S10]  /*48a0*/  @!P0 BRA `(.L_x_83) ;  /* 0x0000004800c48947 */ /* 0x008ff40003800000 */
.L_x_143:
[----:B------:R-:W-:Y:S01]  /*48b0*/  PLOP3.LUT P1, PT, P2, P1, PT, 0xf2, 0x2f ;  /* 0x00000000002f781c */ /* 0x000fe20001723e72 */
[----:B------:R-:W-:Y:S01]  /*48c0*/  UMOV UR50, 0x0 ;  /* 0x0000000000327882 */ /* 0x000fe20000000000 */
[----:B------:R-:W-:Y:S01]  /*48d0*/  UMOV UR51, 0x10000000 ;  /* 0x1000000000337882 */ /* 0x000fe20000000000 */
[----:B------:R-:W-:Y:S01]  /*48e0*/  UMOV UR28, UR36 ;  /* 0x00000024001c7c82 */ /* 0x000fe20008000000 */
[----:B------:R-:W-:Y:S01]  /*48f0*/  UMOV UR12, UR36 ;  /* 0x00000024000c7c82 */ /* 0x000fe20008000000 */
[----:B------:R-:W-:Y:S01]  /*4900*/  UMOV UR20, UR36 ;  /* 0x0000002400147c82 */ /* 0x000fe20008000000 */
[----:B------:R-:W-:Y:S07]  /*4910*/  LOP3.LUT R11, R11, 0x1, RZ, 0x3c, !PT ;  /* 0x000000010b0b7812 */ /* 0x000fee00078e3cff */
[----:B--2---:R-:W-:Y:S01]  /*4920*/  @!P1 IADD3 R2, P0, PT, R12, 0x580, RZ ;  /* 0x000005800c029810 */ /* 0x004fe20007f1e0ff */
[----:B------:R-:W-:Y:S01]  /*4930*/  VOTEU.ALL UP0, P1 ;  /* 0x0000000000ff7886 */ /* 0x000fe20000800000 */
[----:B------:R-:W-:Y:S02]  /*4940*/  VOTEU.ALL UP1, P1 ;  /* 0x0000000000ff7886 */ /* 0x000fe40000820000 */
[----:B------:R-:W-:Y:S01]  /*4950*/  @!P1 R2UR UR5, R2 ;  /* 0x00000000020592ca */ /* 0x000fe200000e0000 */
[----:B------:R-:W-:Y:S01]  /*4960*/  @!P1 IMAD.X R0, RZ, RZ, R13, P0 ;  /* 0x000000ffff009224 */ /* 0x000fe200000e060d */
[----:B------:R-:W-:Y:S01]  /*4970*/  @!UP0 USHF.L.U32 UR35, UR59, 0x6, URZ ;  /* 0x000000063b238899 */ /* 0x000fe200080006ff */
[----:B------:R-:W-:Y:S01]  /*4980*/  ISETP.NE.AND P0, PT, R10, 0x2, PT ;  /* 0x000000020a00780c */ /* 0x000fe20003f05270 */
[----:B------:R-:W-:Y:S02]  /*4990*/  @!UP0 UIMAD UR34, UR58, 0xb0, URZ ;  /* 0x000000b03a2288a4 */ /* 0x000fe4000f8e02ff */
[----:B------:R-:W-:Y:S01]  /*49a0*/  @!P1 R2UR UR4, R0 ;  /* 0x00000000000492ca */ /* 0x000fe200000e0000 */
[----:B------:R-:W-:Y:S01]  /*49b0*/  @!UP0 UIADD3 UR32, UPT, UPT, UR29, 0x180, URZ ;  /* 0x000001801d208890 */ /* 0x000fe2000fffe0ff */
[----:B------:R-:W-:Y:S01]  /*49c0*/  SEL R0, RZ, 0x1, P0 ;  /* 0x00000001ff007807 */ /* 0x000fe20000000000 */
[----:B------:R-:W-:Y:S01]  /*49d0*/  @!UP0 UIADD3 UR33, UPT, UPT, UR29, 0x60, URZ ;  /* 0x000000601d218890 */ /* 0x000fe2000fffe0ff */
[----:B------:R-:W-:Y:S01]  /*49e0*/  SEL R10, R10, RZ, P0 ;  /* 0x000000ff0a0a7207 */ /* 0x000fe20000000000 */
[----:B------:R-:W-:Y:S01]  /*49f0*/  @!UP0 UIADD3 UR24, UPT, UPT, UR29, 0x580, URZ ;  /* 0x000005801d188890 */ /* 0x000fe2000fffe0ff */
[----:B------:R-:W-:Y:S01]  /*4a00*/  LOP3.LUT R9, R9, R0, RZ, 0x3c, !PT ;  /* 0x0000000009097212 */ /* 0x000fe200078e3cff */
[----:B------:R-:W-:Y:S01]  /*4a10*/  IMAD.U32 R2, RZ, RZ, UR5 ;  /* 0x00000005ff027e24 */ /* 0x000fe2000f8e00ff */
[----:B------:R-:W-:Y:S02]  /*4a20*/  @!UP0 UIADD3 UR26, UPT, UPT, UR34, 0x10, URZ ;  /* 0x00000010221a8890 */ /* 0x000fe4000fffe0ff */
[----:B------:R-:W-:Y:S01]  /*4a30*/  UMOV UR25, UR33 ;  /* 0x0000002100197c82 */ /* 0x000fe20008000000 */
[----:B------:R-:W-:Y:S01]  /*4a40*/  UMOV UR27, UR35 ;  /* 0x00000023001b7c82 */ /* 0x000fe20008000000 */
[----:B------:R-:W-:Y:S01]  /*4a50*/  @!UP0 UIADD3 UR8, UPT, UPT, UR29, 0x980, URZ ;  /* 0x000009801d088890 */ /* 0x000fe2000fffe0ff */
[----:B------:R-:W-:Y:S01]  /*4a60*/  IMAD.U32 R3, RZ, RZ, UR4 ;  /* 0x00000004ff037e24 */ /* 0x000fe2000f8e00ff */
[----:B------:R-:W-:Y:S01]  /*4a70*/  @!P1 R2UR UR4, R2 ;  /* 0x00000000020492ca */ /* 0x000fe200000e0000 */
[----:B------:R-:W-:Y:S01]  /*4a80*/  @!UP0 UIADD3 UR10, UPT, UPT, UR34, 0x20, URZ ;  /* 0x00000020220a8890 */ /* 0x000fe2000fffe0ff */
[----:B------:R-:W-:Y:S02]  /*4a90*/  UMOV UR9, UR33 ;  /* 0x0000002100097c82 */ /* 0x000fe40008000000 */
[----:B------:R-:W-:Y:S01]  /*4aa0*/  @!P1 R2UR UR5, R3 ;  /* 0x00000000030592ca */ /* 0x000fe200000e0000 */
[----:B------:R-:W-:Y:S01]  /*4ab0*/  UMOV UR11, UR35 ;  /* 0x00000023000b7c82 */ /* 0x000fe20008000000 */
[----:B------:R-:W-:Y:S02]  /*4ac0*/  @!UP0 UIADD3 UR16, UPT, UPT, UR29, 0xd80, URZ ;  /* 0x00000d801d108890 */ /* 0x000fe4000fffe0ff */
[----:B------:R-:W-:Y:S01]  /*4ad0*/  @!UP0 UIADD3 UR18, UPT, UPT, UR34, 0x30, URZ ;  /* 0x0000003022128890 */ /* 0x000fe2000fffe0ff */
[----:B------:R-:W-:Y:S01]  /*4ae0*/  UMOV UR17, UR33 ;  /* 0x0000002100117c82 */ /* 0x000fe20008000000 */
[----:B------:R-:W-:Y:S01]  /*4af0*/  UMOV UR19, UR35 ;  /* 0x0000002300137c82 */ /* 0x000fe20008000000 */
[----:B------:R-:W-:Y:S02]  /*4b00*/  UIADD3 UR58, UPT, UPT, UR14, UR46, URZ ;  /* 0x0000002e0e3a7290 */ /* 0x000fe4000fffe0ff */
[----:B------:R-:W-:Y:S04]  /*4b10*/  UIADD3 UR59, UPT, UPT, UR15, UR47, URZ ;  /* 0x0000002f0f3b7290 */ /* 0x000fe8000fffe0ff */
[----:B------:R2:W-:Y:S01]  /*4b20*/  @!UP1 UTMALDG.3D [UR32], [UR4], desc[UR50] ;  /* 0x00003220040095b4 */ /* 0x0005e20008011000 */
[----:B------:R-:W-:Y:S05]  /*4b30*/  VOTEU.ALL UP1, P1 ;  /* 0x0000000000ff7886 */ /* 0x000fea0000820000 */
[----:B------:R3:W-:Y:S01]  /*4b40*/  @!UP1 UTMALDG.3D [UR24], [UR4], desc[UR50] ;  /* 0x00003218040095b4 */ /* 0x0007e20008011000 */
[----:B------:R-:W-:Y:S05]  /*4b50*/  VOTEU.ALL UP1, P1 ;  /* 0x0000000000ff7886 */ /* 0x000fea0000820000 */
[----:B------:R4:W-:Y:S01]  /*4b60*/  @!UP1 UTMALDG.3D [UR8], [UR4], desc[UR50] ;  /* 0x00003208040095b4 */ /* 0x0009e20008011000 */
[----:B------:R-:W-:Y:S05]  /*4b70*/  VOTEU.ALL UP1, P1 ;  /* 0x0000000000ff7886 */ /* 0x000fea0000820000 */
[----:B------:R1:W-:Y:S01]  /*4b80*/  @!UP1 UTMALDG.3D [UR16], [UR4], desc[UR50] ;  /* 0x00003210040095b4 */ /* 0x0003e20008011000 */
[----:B------:R-:W-:Y:S01]  /*4b90*/  VOTEU.ALL UP1, P1 ;  /* 0x0000000000ff7886 */ /* 0x000fe20000820000 */
[----:B--2---:R-:W-:Y:S01]  /*4ba0*/  UMOV UR36, UR48 ;  /* 0x0000003000247c82 */ /* 0x004fe20008000000 */
[----:B---3--:R-:W-:Y:S02]  /*4bb0*/  @!UP0 UIADD3 UR24, UPT, UPT, UR29, 0x1180, URZ ;  /* 0x000011801d188890 */ /* 0x008fe4000fffe0ff */
[----:B------:R-:W-:Y:S02]  /*4bc0*/  @!UP0 UIADD3 UR26, UPT, UPT, UR34, 0x40, URZ ;  /* 0x00000040221a8890 */ /* 0x000fe4000fffe0ff */
[----:B----4-:R-:W-:Y:S02]  /*4bd0*/  @!UP0 UIADD3 UR8, UPT, UPT, UR29, 0x1580, URZ ;  /* 0x000015801d088890 */ /* 0x010fe4000fffe0ff */
[----:B------:R-:W-:Y:S05]  /*4be0*/  @!UP0 UIADD3 UR10, UPT, UPT, UR34, 0x50, URZ ;  /* 0x00000050220a8890 */ /* 0x000fea000fffe0ff */
[----:B------:R2:W-:Y:S01]  /*4bf0*/  @!UP1 UTMALDG.3D [UR24], [UR4], desc[UR50] ;  /* 0x00003218040095b4 */ /* 0x0005e20008011000 */
[----:B------:R-:W-:Y:S01]  /*4c00*/  VOTEU.ALL UP1, P1 ;  /* 0x0000000000ff7886 */ /* 0x000fe20000820000 */
[----:B-1----:R-:W-:Y:S02]  /*4c10*/  @!UP0 UIADD3 UR16, UPT, UPT, UR29, 0x1980, URZ ;  /* 0x000019801d108890 */ /* 0x002fe4000fffe0ff */
[----:B------:R-:W-:Y:S02]  /*4c20*/  @!UP0 UIADD3 UR18, UPT, UPT, UR34, 0x60, URZ ;  /* 0x0000006022128890 */ /* 0x000fe4000fffe0ff */
[----:B------:R1:W-:Y:S01]  /*4c30*/  @!UP1 UTMALDG.3D [UR8], [UR4], desc[UR50] ;  /* 0x00003208040095b4 */ /* 0x0003e20008011000 */
[----:B------:R-:W-:Y:S06]  /*4c40*/  VOTEU.ALL UP1, P1 ;  /* 0x0000000000ff7886 */ /* 0x000fec0000820000 */
[----:B------:R3:W-:Y:S01]  /*4c50*/  @!UP1 UTMALDG.3D [UR16], [UR4], desc[UR50] ;  /* 0x00003210040095b4 */ /* 0x0007e20008011000 */
[----:B------:R-:W-:Y:S01]  /*4c60*/  VOTEU.ALL UP1, P1 ;  /* 0x0000000000ff7886 */ /* 0x000fe20000820000 */
[----:B--2---:R-:W-:Y:S02]  /*4c70*/  @!UP0 UIADD3 UR24, UPT, UPT, UR29, 0x1d80, URZ ;  /* 0x00001d801d188890 */ /* 0x004fe4000fffe0ff */
[----:B------:R-:W-:Y:S02]  /*4c80*/  @!UP0 UIADD3 UR26, UPT, UPT, UR34, 0x70, URZ ;  /* 0x00000070221a8890 */ /* 0x000fe4000fffe0ff */
[----:B-1----:R-:W-:Y:S02]  /*4c90*/  @!UP0 UIADD3 UR8, UPT, UPT, UR29, 0x2180, URZ ;  /* 0x000021801d088890 */ /* 0x002fe4000fffe0ff */
[----:B------:R-:W-:Y:S05]  /*4ca0*/  @!UP0 UIADD3 UR10, UPT, UPT, UR34, 0x80, URZ ;  /* 0x00000080220a8890 */ /* 0x000fea000fffe0ff */
[----:B------:R-:W-:Y:S01]  /*4cb0*/  @!UP1 UTMALDG.3D [UR24], [UR4], desc[UR50] ;  /* 0x00003218040095b4 */ /* 0x000fe20008011000 */
[----:B------:R-:W-:Y:S01]  /*4cc0*/  VOTEU.ALL UP1, P1 ;  /* 0x0000000000ff7886 */ /* 0x000fe20000820000 */
[----:B---3--:R-:W-:Y:S02]  /*4cd0*/  @!UP0 UIADD3 UR16, UPT, UPT, UR29, 0x2580, URZ ;  /* 0x000025801d108890 */ /* 0x008fe4000fffe0ff */
[----:B------:R-:W-:Y:S02]  /*4ce0*/  @!UP0 UIADD3 UR18, UPT, UPT, UR34, 0x90, URZ ;  /* 0x0000009022128890 */ /* 0x000fe4000fffe0ff */
[----:B------:R1:W-:Y:S01]  /*4cf0*/  @!UP1 UTMALDG.3D [UR8], [UR4], desc[UR50] ;  /* 0x00003208040095b4 */ /* 0x0003e20008011000 */
[----:B------:R-:W-:Y:S02]  /*4d00*/  UPLOP3.LUT UP1, UPT, UPT, UPT, UPT, 0x80, 0x8 ;  /* 0x000000000008789c */ /* 0x000fe40003f2f070 */
[----:B-1----:R-:W-:Y:S02]  /*4d10*/  @!UP0 UIADD3 UR8, UPT, UPT, UR29, 0x2980, URZ ;  /* 0x000029801d088890 */ /* 0x002fe4000fffe0ff */
[----:B------:R-:W-:Y:S01]  /*4d20*/  @!UP0 UIADD3 UR10, UPT, UPT, UR34, 0xa0, URZ ;  /* 0x000000a0220a8890 */ /* 0x000fe2000fffe0ff */
[----:B------:R-:W-:Y:S05]  /*4d30*/  VOTEU.ALL UP0, P1 ;  /* 0x0000000000ff7886 */ /* 0x000fea0000800000 */
[----:B------:R2:W-:Y:S01]  /*4d40*/  @!UP0 UTMALDG.3D [UR16], [UR4], desc[UR50] ;  /* 0x00003210040085b4 */ /* 0x0005e20008011000 */
[----:B------:R-:W-:Y:S05]  /*4d50*/  VOTEU.ALL UP0, P1 ;  /* 0x0000000000ff7886 */ /* 0x000fea0000800000 */
[----:B------:R2:W-:Y:S01]  /*4d60*/  @!UP0 UTMALDG.3D [UR8], [UR4], desc[UR50] ;  /* 0x00003208040085b4 */ /* 0x0005e20008011000 */
[----:B------:R2:W-:Y:S01]  /*4d70*/  @!P1 SYNCS.ARRIVE.TRANS64.RED.A0TR RZ, [UR29+0x60], R8 ;  /* 0x00006008ffff99a7 */ /* 0x0005e2000830041d */
[----:B------:R-:W-:Y:S01]  /*4d80*/  SYNCS.ARRIVE.TRANS64.RED.A1T0 RZ, [UR60], RZ ;  /* 0x000000ffffff79a7 */ /* 0x000fe2000810043c */
[----:B------:R-:W-:Y:S05]  /*4d90*/  BRA.U UP3, `(.L_x_84) ;  /* 0xfffffff103bc7547 */ /* 0x000fea000b83ffff */
[----:B------:R-:W-:Y:S07]  /*4da0*/  MOV R0, UR29 ;  /* 0x0000001d00007c02 */ /* 0x000fee0008000f00 */
.L_x_85:
[----:B-1----:R-:W-:-:S04]  /*4db0*/  SHF.L.U32 R3, R11, 0x1f, RZ ;  /* 0x0000001f0b037819 */ /* 0x002fc800000006ff */
[----:B------:R1:W3:Y:S03]  /*4dc0*/  SYNCS.PHASECHK.TRANS64.TRYWAIT P0, [R0+URZ+0x68], R3 ;  /* 0x00006803000075a7 */ /* 0x0002e600080011ff */
[----:B---3--:R-:W-:Y:S05]  /*4dd0*/  @!P0 NANOSLEEP.SYNCS 0x989680 ;  /* 0x009896800000895d */ /* 0x008fea0003900000 */
[----:B------:R-:W3:Y:S02]  /*4de0*/  @!P0 SYNCS.PHASECHK.TRANS64 P0, [R0+URZ+0x68], R3 ;  /* 0x00006803000085a7 */ /* 0x000ee400080010ff */
[----:B--23--:R-:W-:Y:S05]  /*4df0*/  @P0 EXIT ;  /* 0x000000000000094d */ /* 0x00cfea0003800000 */
[----:B------:R-:W-:Y:S05]  /*4e00*/  BRA `(.L_x_85) ;  /* 0xfffffffc00e87947 */ /* 0x000fea000383ffff */
.L_x_76:
[----:B------:R-:W-:-:S06]  /*4e10*/  UISETP.GE.AND UP0, UPT, UR5, 0x4, UPT ;  /* 0x000000040500788c */ /* 0x000fcc000bf06270 */
[----:B------:R-:W-:-:S13]  /*4e20*/  PLOP3.LUT P0, PT, PT, PT, UP0, 0x80, 0x8 ;  /* 0x000000000008781c */ /* 0x000fda0003f0f008 */
[----:B-1----:R-:W-:Y:S05]  /*4e30*/  @!P0 EXIT ;  /* 0x000000000000894d */ /* 0x002fea0003800000 */
[----:B------:R-:W-:Y:S01]  /*4e40*/  BAR.SYNC.DEFER_BLOCKING 0x6, 0xa0 ;  /* 0x0182800000007b1d */ /* 0x000fe20000010000 */
[--C-:B------:R-:W-:Y:S01]  /*4e50*/  SHF.R.U32.HI R7, RZ, 0x4, R190.reuse ;  /* 0x00000004ff077819 */ /* 0x100fe200000116be */
[C---:B------:R-:W-:Y:S01]  /*4e60*/  IMAD.U32 R2, R190.reuse, 0x10000, RZ ;  /* 0x00010000be027824 */ /* 0x040fe200078e00ff */
[----:B------:R-:W-:Y:S01]  /*4e70*/  CS2R R188, SRZ ;  /* 0x0000000000bc7805 */ /* 0x000fe2000001ff00 */
[----:B------:R-:W-:Y:S01]  /*4e80*/  IMAD.SHL.U32 R5, R190, 0x10, RZ ;  /* 0x00000010be057824 */ /* 0x000fe200078e00ff */
[----:B------:R-:W-:Y:S01]  /*4e90*/  LOP3.LUT R7, R7, 0x1, RZ, 0xc0, !PT ;  /* 0x0000000107077812 */ /* 0x000fe200078ec0ff */
[----:B------:R-:W-:Y:S01]  /*4ea0*/  UMOV UR63, 0x400 ;  /* 0x00000400003f7882 */ /* 0x000fe20000000000 */
[----:B------:R-:W1:Y:S01]  /*4eb0*/  LDCU UR4, c[0x0][0x370] ;  /* 0x00006e00ff0477ac */ /* 0x000e620008000800 */
[----:B------:R-:W2:Y:S01]  /*4ec0*/  LDC.64 R180, c[0x0][0x8b0] ;  /* 0x00022c00ffb47b82 */ /* 0x000ea20000000a00 */
[----:B------:R-:W-:Y:S02]  /*4ed0*/  LOP3.LUT R5, R5, 0xf0, RZ, 0xc0, !PT ;  /* 0x000000f005057812 */ /* 0x000fe400078ec0ff */
[----:B------:R-:W-:Y:S01]  /*4ee0*/  CS2R R186, SRZ ;  /* 0x0000000000ba7805 */ /* 0x000fe2000001ff00 */
[----:B------:R-:W-:Y:S01]  /*4ef0*/  ULEA UR63, UR60, UR63, 0x18 ;  /* 0x0000003f3c3f7291 */ /* 0x000fe2000f8ec0ff */
[----:B------:R-:W-:Y:S01]  /*4f00*/  LOP3.LUT R182, R7, 0x60, R190, 0xf8, !PT ;  /* 0x0000006007b67812 */ /* 0x000fe200078ef8be */
[----:B------:R-:W3:Y:S01]  /*4f10*/  LDCU UR41, c[0x0][0xb0c] ;  /* 0x00016180ff2977ac */ /* 0x000ee20008000800 */
[----:B------:R-:W-:Y:S01]  /*4f20*/  LOP3.LUT R2, R2, 0x600000, RZ, 0xc0, !PT ;  /* 0x0060000002027812 */ /* 0x000fe200078ec0ff */
[----:B------:R-:W4:Y:S02]  /*4f30*/  LDC.64 R178, c[0x0][0x8a8] ;  /* 0x00022a00ffb27b82 */ /* 0x000f240000000a00 */
[----:B------:R-:W-:Y:S01]  /*4f40*/  IMAD R182, R182, 0x8, R5 ;  /* 0x00000008b6b67824 */ /* 0x000fe200078e0205 */
[----:B------:R-:W-:Y:S01]  /*4f50*/  LOP3.LUT R190, R190, 0x60, RZ, 0xc0, !PT ;  /* 0x00000060bebe7812 */ /* 0x000fe200078ec0ff */
[----:B------:R-:W2:Y:S01]  /*4f60*/  LDCU UR62, c[0x0][0xb20] ;  /* 0x00016400ff3e77ac */ /* 0x000ea20008000800 */
[----:B------:R-:W2:Y:S01]  /*4f70*/  LDCU UR40, c[0x0][0xb30] ;  /* 0x00016600ff2877ac */ /* 0x000ea20008000800 */
[----:B------:R-:W3:Y:S01]  /*4f80*/  LDS R3, [UR63+0x130] ;  /* 0x0001303fff037984 */ /* 0x000ee20008000800 */
[----:B-1----:R-:W-:Y:S01]  /*4f90*/  IMAD.U32 R185, RZ, RZ, UR4 ;  /* 0x00000004ffb97e24 */ /* 0x002fe2000f8e00ff */
[----:B------:R-:W1:Y:S01]  /*4fa0*/  LDCU UR4, c[0x0][0x374] ;  /* 0x00006e80ff0477ac */ /* 0x000e620008000800 */
[----:B------:R-:W2:Y:S01]  /*4fb0*/  LDCU.64 UR52, c[0x0][0x888] ;  /* 0x00011100ff3477ac */ /* 0x000ea20008000a00 */
[----:B------:R-:W2:Y:S01]  /*4fc0*/  LDCU.64 UR38, c[0x0][0xb28] ;  /* 0x00016500ff2677ac */ /* 0x000ea20008000a00 */
[----:B------:R-:W2:Y:S01]  /*4fd0*/  LDCU.64 UR54, c[0x0][0x890] ;  /* 0x00011200ff3677ac */ /* 0x000ea20008000a00 */
[----:B------:R-:W2:Y:S01]  /*4fe0*/  LDCU.128 UR48, c[0x0][0xb10] ;  /* 0x00016200ff3077ac */ /* 0x000ea20008000c00 */
[----:B-1----:R-:W-:Y:S01]  /*4ff0*/  IMAD.U32 R191, RZ, RZ, UR4 ;  /* 0x00000004ffbf7e24 */ /* 0x002fe2000f8e00ff */
[----:B------:R-:W-:Y:S01]  /*5000*/  UMOV UR44, URZ ;  /* 0x000000ff002c7c82 */ /* 0x000fe20008000000 */
[----:B--23--:R-:W-:-:S07]  /*5010*/  IMAD.IADD R2, R3, 0x1, R2 ;  /* 0x0000000103027824 */ /* 0x00cfce00078e0202 */
.L_x_108:
[----:B------:R-:W-:Y:S02]  /*5020*/  LEA R0, R186, UR63, 0x3 ;  /* 0x0000003fba007c11 */ /* 0x000fe4000f8e18ff */
[----:B------:R-:W-:Y:S02]  /*5030*/  SHF.L.U32 R3, R188, 0x1f, RZ ;  /* 0x0000001fbc037819 */ /* 0x000fe400000006ff */
[----:B-1----:R-:W-:Y:S02]  /*5040*/  LEA R5, R186, UR63, 0x4 ;  /* 0x0000003fba057c11 */ /* 0x002fe4000f8e20ff */
[----:B------:R-:W1:Y:S02]  /*5050*/  SYNCS.PHASECHK.TRANS64.TRYWAIT P0, [R0+URZ+0x80], R3 ;  /* 0x00008003000075a7 */ /* 0x000e6400080011ff */
[----:B-1----:R-:W-:Y:S05]  /*5060*/  @!P0 BRA `(.L_x_86) ;  /* 0x0000004000ec8947 */ /* 0x002fea0003800000 */
.L_x_144:
[----:B------:R-:W-:Y:S01]  /*5070*/  R2UR UR7, R192 ;  /* 0x00000000c00772ca */ /* 0x000fe200000e0000 */
[----:B------:R-:W2:Y:S01]  /*5080*/  LDS.128 R4, [R5+0x110] ;  /* 0x0001100005047984 */ /* 0x000ea20000000c00 */
[----:B-1----:R-:W-:Y:S01]  /*5090*/  VIADD R0, R0, 0x90 ;  /* 0x0000009000007836 */ /* 0x002fe20000000000 */
[----:B------:R-:W-:Y:S04]  /*50a0*/  UISETP.GE.AND UP0, UPT, UR37, 0x1, UPT ;  /* 0x000000012500788c */ /* 0x000fe8000bf06270 */
[----:B------:R-:W-:Y:S01]  /*50b0*/  PRMT R0, RZ, 0x654, R0 ;  /* 0x00000654ff007816 */ /* 0x000fe20000000000 */
[----:B------:R-:W-:Y:S01]  /*50c0*/  @!PT LDS RZ, [RZ] ;  /* 0x00000000fffff984 */ /* 0x000fe20000000800 */
[----:B------:R-:W-:Y:S01]  /*50d0*/  @!PT LDS RZ, [RZ] ;  /* 0x00000000fffff984 */ /* 0x000fe20000000800 */
[----:B------:R-:W-:Y:S01]  /*50e0*/  @!PT LDS RZ, [RZ] ;  /* 0x00000000fffff984 */ /* 0x000fe20000000800 */
[----:B------:R-:W-:Y:S01]  /*50f0*/  @!PT LDS RZ, [RZ] ;  /* 0x00000000fffff984 */ /* 0x000fe20000000800 */
[----:B------:R1:W-:Y:S06]  /*5100*/  MEMBAR.ALL.CTA ;  /* 0x0000000000007992 */ /* 0x0003ec0000008000 */
[----:B-1----:R-:W1:Y:S02]  /*5110*/  FENCE.VIEW.ASYNC.S ;  /* 0x00000000000073c6 */ /* 0x002e640000000000 */
[----:B-1----:R1:W-:Y:S01]  /*5120*/  SYNCS.ARRIVE.TRANS64.RED.A1T0 RZ, [R0+URZ], RZ ;  /* 0x000000ff00ff79a7 */ /* 0x0023e200081004ff */
[----:B--2---:R-:W-:Y:S11]  /*5130*/  LOP3.LUT P0, RZ, R6, 0x1, RZ, 0xc0, !PT ;  /* 0x0000000106ff7812 */ /* 0x004ff6000780c0ff */
[----:B------:R-:W-:Y:S02]  /*5140*/  @!UPT UIADD3 URZ, UPT, UPT, URZ, URZ, URZ ;  /* 0x000000fffffff290 */ /* 0x000fe4000fffe0ff */
[----:B------:R-:W-:Y:S01]  /*5150*/  VOTEU.ANY UP1, P0 ;  /* 0x0000000000ff7886 */ /* 0x000fe20000020100 */
[----:B------:R-:W-:Y:S01]  /*5160*/  PLOP3.LUT P0, PT, PT, PT, UP1, 0x80, 0x8 ;  /* 0x000000000008781c */ /* 0x000fe20003f0f018 */
[----:B------:R-:W-:Y:S06]  /*5170*/  UP2UR UR4, UPR, URZ, 0x2 ;  /* 0x00000002ff047883 */ /* 0x000fec0008000000 */
[----:B------:R-:W-:Y:S06]  /*5180*/  IMAD.U32 R193, RZ, RZ, UR4 ;  /* 0x00000004ffc17e24 */ /* 0x000fec000f8e00ff */
[----:B------:R-:W-:Y:S02]  /*5190*/  @P0 SHF.R.U32.HI R3, RZ, 0x10, R5 ;  /* 0x00000010ff030819 */ /* 0x000fe40000011605 */
[----:B------:R-:W-:Y:S02]  /*51a0*/  @P0 MOV R8, R4 ;  /* 0x0000000400080202 */ /* 0x000fe40000000f00 */
[----:B------:R-:W-:Y:S02]  /*51b0*/  @P0 R2UR UR4, R3 ;  /* 0x00000000030402ca */ /* 0x000fe400000e0000 */
[----:B------:R-:W-:Y:S02]  /*51c0*/  @P0 LOP3.LUT R4, R5, 0xffff, RZ, 0xc0, !PT ;  /* 0x0000ffff05040812 */ /* 0x000fe400078ec0ff */
[----:B------:R-:W-:Y:S02]  /*51d0*/  @P0 R2UR UR6, R8 ;  /* 0x00000000080602ca */ /* 0x000fe400000e0000 */
[----:B------:R-:W-:Y:S07]  /*51e0*/  @P0 R2UR UR5, R4 ;  /* 0x00000000040502ca */ /* 0x000fee00000e0000 */
[----:B------:R-:W-:Y:S02]  /*51f0*/  @UP1 UMOV UR7, UR4 ;  /* 0x0000000400071c82 */ /* 0x000fe40008000000 */
[----:B------:R-:W-:Y:S02]  /*5200*/  IMAD.U32 R192, RZ, RZ, UR7 ;  /* 0x00000007ffc07e24 */ /* 0x000fe4000f8e00ff */
[----:B------:R-:W-:Y:S02]  /*5210*/  @UP1 UMOV UR43, UR6 ;  /* 0x00000006002b1c82 */ /* 0x000fe40008000000 */
[----:B------:R-:W-:Y:S01]  /*5220*/  @UP1 UMOV UR42, UR5 ;  /* 0x00000005002a1c82 */ /* 0x000fe20008000000 */
[----:B-1----:R-:W-:Y:S05]  /*5230*/  BRA.U !UP0, `(.L_x_87) ;  /* 0x0000000108cc7547 */ /* 0x002fea000b800000 */
[----:B------:R-:W-:Y:S01]  /*5240*/  UISETP.NE.AND UP0, UPT, UR50, 0x1, UPT ;  /* 0x000000013200788c */ /* 0x000fe2000bf05270 */
[----:B------:R-:W-:Y:S01]  /*5250*/  R2UR UR13, R191 ;  /* 0x00000000bf0d72ca */ /* 0x000fe200000e0000 */
[----:B------:R-:W-:Y:S01]  /*5260*/  UISETP.NE.AND UP1, UPT, UR41, 0x1, UPT ;  /* 0x000000012900788c */ /* 0x000fe2000bf25270 */
[----:B------:R-:W-:Y:S01]  /*5270*/  R2UR UR12, R185 ;  /* 0x00000000b90c72ca */ /* 0x000fe200000e0000 */
[----:B------:R-:W-:Y:S02]  /*5280*/  UIMAD.WIDE.U32 UR10, UR42, UR51, URZ ;  /* 0x000000332a0a72a5 */ /* 0x000fe4000f8e00ff */
[----:B------:R-:W-:Y:S02]  /*5290*/  UISETP.NE.AND UP2, UPT, UR37, 0x1, UPT ;  /* 0x000000012500788c */ /* 0x000fe4000bf45270 */
[----:B------:R-:W-:Y:S06]  /*52a0*/  UIMAD.WIDE.U32 UR6, UR43, UR48, URZ ;  /* 0x000000302b0672a5 */ /* 0x000fec000f8e00ff */
[----:B------:R-:W-:Y:S02]  /*52b0*/  UIMAD.WIDE.U32 UR4, UR13, UR51, URZ ;  /* 0x000000330d0472a5 */ /* 0x000fe4000f8e00ff */
[----:B------:R-:W-:Y:S01]  /*52c0*/  UIMAD.WIDE.U32 UR8, UR12, UR48, URZ ;  /* 0x000000300c0872a5 */ /* 0x000fe2000f8e00ff */
[----:B------:R-:W-:Y:S03]  /*52d0*/  UMOV UR6, UR7 ;  /* 0x0000000700067c82 */ /* 0x000fe60008000000 */
[----:B------:R-:W-:Y:S02]  /*52e0*/  USHF.R.U32.HI UR9, URZ, UR49, UR9 ;  /* 0x00000031ff097299 */ /* 0x000fe40008011609 */
[----:B------:R-:W-:Y:S02]  /*52f0*/  USHF.R.U32.HI UR6, URZ, UR49, UR6 ;  /* 0x00000031ff067299 */ /* 0x000fe40008011606 */
[----:B------:R-:W-:Y:S01]  /*5300*/  USEL UR9, UR12, UR9, !UP1 ;  /* 0x000000090c097287 */ /* 0x000fe2000c800000 */
[----:B------:R-:W-:Y:S01]  /*5310*/  UMOV UR4, UR5 ;  /* 0x0000000500047c82 */ /* 0x000fe20008000000 */
[----:B------:R-:W-:Y:S01]  /*5320*/  UMOV UR8, UR11 ;  /* 0x0000000b00087c82 */ /* 0x000fe20008000000 */
[----:B------:R-:W-:Y:S02]  /*5330*/  USHF.R.U32.HI UR4, URZ, UR62, UR4 ;  /* 0x0000003eff047299 */ /* 0x000fe40008011604 */
[----:B------:R-:W-:Y:S02]  /*5340*/  UIMAD.WIDE.U32 UR10, UR9, UR38, URZ ;  /* 0x00000026090a72a5 */ /* 0x000fe4000f8e00ff */
[----:B------:R-:W-:Y:S02]  /*5350*/  USEL UR4, UR13, UR4, !UP0 ;  /* 0x000000040d047287 */ /* 0x000fe4000c000000 */
[----:B------:R-:W-:Y:S02]  /*5360*/  USHF.R.U32.HI UR8, URZ, UR62, UR8 ;  /* 0x0000003eff087299 */ /* 0x000fe40008011608 */
[----:B------:R-:W-:Y:S02]  /*5370*/  UIMAD.WIDE.U32 UR12, UR4, UR38, URZ ;  /* 0x00000026040c72a5 */ /* 0x000fe4000f8e00ff */
[----:B------:R-:W-:Y:S01]  /*5380*/  USEL UR8, UR42, UR8, !UP0 ;  /* 0x000000082a087287 */ /* 0x000fe2000c000000 */
[----:B------:R-:W-:Y:S02]  /*5390*/  UMOV UR10, UR11 ;  /* 0x0000000b000a7c82 */ /* 0x000fe40008000000 */
[----:B------:R-:W-:Y:S02]  /*53a0*/  @UP2 USHF.R.U32.HI UR9, URZ, UR39, UR10 ;  /* 0x00000027ff092299 */ /* 0x000fe4000801160a */
[----:B------:R-:W-:Y:S01]  /*53b0*/  UIMAD.WIDE.U32 UR10, UR8, UR38, URZ ;  /* 0x00000026080a72a5 */ /* 0x000fe2000f8e00ff */
[----:B------:R-:W-:Y:S02]  /*53c0*/  UMOV UR5, UR13 ;  /* 0x0000000d00057c82 */ /* 0x000fe40008000000 */
[----:B------:R-:W-:Y:S02]  /*53d0*/  @UP2 USHF.R.U32.HI UR4, URZ, UR39, UR5 ;  /* 0x00000027ff042299 */ /* 0x000fe40008011605 */
[----:B------:R-:W-:Y:S02]  /*53e0*/  USEL UR5, UR43, UR6, !UP1 ;  /* 0x000000062b057287 */ /* 0x000fe4000c800000 */
[----:B------:R-:W-:Y:S02]  /*53f0*/  UIMAD UR4, UR37, UR4, URZ ;  /* 0x00000004250472a4 */ /* 0x000fe4000f8e02ff */
[----:B------:R-:W-:Y:S02]  /*5400*/  UIMAD UR6, UR37, UR9, URZ ;  /* 0x00000009250672a4 */ /* 0x000fe4000f8e02ff */
[----:B------:R-:W-:Y:S03]  /*5410*/  UISETP.GE.AND UP0, UPT, UR8, UR4, UPT ;  /* 0x000000040800728c */ /* 0x000fe6000bf06270 */
[----:B------:R-:W-:Y:S01]  /*5420*/  UMOV UR4, UR11 ;  /* 0x0000000b00047c82 */ /* 0x000fe20008000000 */
[----:B------:R-:W-:Y:S02]  /*5430*/  UISETP.GE.OR UP0, UPT, UR5, UR6, UP0 ;  /* 0x000000060500728c */ /* 0x000fe40008706670 */
[----:B------:R-:W-:Y:S02]  /*5440*/  USHF.R.U32.HI UR4, URZ, UR39, UR4 ;  /* 0x00000027ff047299 */ /* 0x000fe40008011604 */
[----:B------:R-:W-:Y:S02]  /*5450*/  UIMAD.WIDE.U32 UR6, UR5, UR38, URZ ;  /* 0x00000026050672a5 */ /* 0x000fe4000f8e00ff */
[----:B------:R-:W-:Y:S02]  /*5460*/  USEL UR11, UR8, UR4, !UP2 ;  /* 0x00000004080b7287 */ /* 0x000fe4000d000000 */
[----:B------:R-:W-:Y:S02]  /*5470*/  UIADD3 UR6, UPT, UPT, -UR8, URZ, URZ ;  /* 0x000000ff08067290 */ /* 0x000fe4000fffe1ff */
[----:B------:R-:W-:Y:S02]  /*5480*/  UIADD3 UR10, UPT, UPT, -UR11, URZ, URZ ;  /* 0x000000ff0b0a7290 */ /* 0x000fe4000fffe1ff */
[----:B------:R-:W-:Y:S02]  /*5490*/  UIMAD UR42, UR50, UR6, UR42 ;  /* 0x00000006322a72a4 */ /* 0x000fe4000f8e022a */
[----:B------:R-:W-:Y:S01]  /*54a0*/  UIMAD UR10, UR37, UR10, UR8 ;  /* 0x0000000a250a72a4 */ /* 0x000fe2000f8e0208 */
[----:B------:R-:W-:Y:S01]  /*54b0*/  @!UP0 UMOV UR4, UR7 ;  /* 0x0000000700048c82 */ /* 0x000fe20008000000 */
[----:B------:R-:W-:Y:S02]  /*54c0*/  UIADD3 UR7, UPT, UPT, -UR5, URZ, URZ ;  /* 0x000000ff05077290 */ /* 0x000fe4000fffe1ff */
[----:B------:R-:W-:Y:S02]  /*54d0*/  @!UP0 USHF.R.U32.HI UR4, URZ, UR39, UR4 ;  /* 0x00000027ff048299 */ /* 0x000fe40008011604 */
[----:B------:R-:W-:Y:S02]  /*54e0*/  UIMAD UR43, UR41, UR7, UR43 ;  /* 0x00000007292b72a4 */ /* 0x000fe4000f8e022b */
[----:B------:R-:W-:Y:S04]  /*54f0*/  @!UP0 USEL UR4, UR5, UR4, !UP2 ;  /* 0x0000000405048287 */ /* 0x000fe8000d000000 */
[----:B------:R-:W-:Y:S02]  /*5500*/  @!UP0 UIMAD UR9, UR9, UR10, UR4 ;  /* 0x0000000a090982a4 */ /* 0x000fe4000f8e0204 */
[----:B------:R-:W-:Y:S04]  /*5510*/  @!UP0 UIADD3 UR4, UPT, UPT, UR11, -UR4, URZ ;  /* 0x800000040b048290 */ /* 0x000fe8000fffe0ff */
[----:B------:R-:W-:Y:S03]  /*5520*/  @!UP0 UIMAD UR8, UR4, UR37, UR5 ;  /* 0x00000025040882a4 */ /* 0x000fe6000f8e0205 */
[----:B------:R-:W-:Y:S02]  /*5530*/  @!UP0 UMOV UR5, UR9 ;  /* 0x0000000900058c82 */ /* 0x000fe40008000000 */
[----:B------:R-:W-:Y:S02]  /*5540*/  UIMAD UR43, UR5, UR41, UR43 ;  /* 0x00000029052b72a4 */ /* 0x000fe4000f8e022b */
[----:B------:R-:W-:Y:S11]  /*5550*/  UIMAD UR42, UR8, UR50, UR42 ;  /* 0x00000032082a72a4 */ /* 0x000ff6000f8e022a */
[----:B------:R-:W-:Y:S01]  /*5560*/  @!UPT UIADD3 URZ, UPT, UPT, URZ, URZ, URZ ;  /* 0x000000fffffff290 */ /* 0x000fe2000fffe0ff */
.L_x_87:
[----:B------:R-:W-:Y:S01]  /*5570*/  UISETP.NE.AND UP0, UPT, UR40, 0x1, UPT ;  /* 0x000000012800788c */ /* 0x000fe2000bf05270 */
[----:B------:R-:W-:Y:S01]  /*5580*/  ISETP.NE.U32.AND P1, PT, R180, RZ, PT ;  /* 0x000000ffb400720c */ /* 0x000fe20003f25070 */
[----:B------:R-:W-:Y:S02]  /*5590*/  UISETP.NE.U32.AND UP3, UPT, UR54, URZ, UPT ;  /* 0x000000ff3600728c */ /* 0x000fe4000bf65070 */
[----:B------:R-:W-:Y:S01]  /*55a0*/  UISETP.NE.AND UP4, UPT, UR61, URZ, UPT ;  /* 0x000000ff3d00728c */ /* 0x000fe2000bf85270 */
[----:B------:R-:W-:Y:S01]  /*55b0*/  ISETP.NE.AND.EX P1, PT, R181, RZ, PT, P1 ;  /* 0x000000ffb500720c */ /* 0x000fe20003f25310 */
[----:B------:R-:W-:Y:S04]  /*55c0*/  UISETP.NE.AND.EX UP3, UPT, UR55, URZ, UPT, UP3 ;  /* 0x000000ff3700728c */ /* 0x000fe8000bf65330 */
[----:B------:R-:W-:Y:S01]  /*55d0*/  PLOP3.LUT P2, PT, PT, PT, UP4, 0x80, 0x8 ;  /* 0x000000000008781c */ /* 0x000fe20003f4f048 */
[----:B------:R-:W1:Y:S01]  /*55e0*/  @!UP0 LDCU.128 UR8, c[0x0][0xb10] ;  /* 0x00016200ff0887ac */ /* 0x000e620008000c00 */
[----:B------:R-:W2:Y:S01]  /*55f0*/  @!UP0 LDCU UR5, c[0x0][0xb0c] ;  /* 0x00016180ff0587ac */ /* 0x000ea20008000800 */
[----:B------:R-:W3:Y:S01]  /*5600*/  @!UP0 LDCU UR4, c[0x0][0xb20] ;  /* 0x00016400ff0487ac */ /* 0x000ee20008000800 */
[----:B-1----:R-:W-:Y:S02]  /*5610*/  UIMAD.WIDE.U32 UR6, UR43, UR8, URZ ;  /* 0x000000082b0672a5 */ /* 0x002fe4000f8e00ff */
[----:B------:R-:W-:Y:S02]  /*5620*/  UIMAD.WIDE.U32 UR12, UR42, UR11, URZ ;  /* 0x0000000b2a0c72a5 */ /* 0x000fe4000f8e00ff */
[----:B------:R-:W-:Y:S03]  /*5630*/  @!UP0 UISETP.NE.AND UP1, UPT, UR10, 0x1, UPT ;  /* 0x000000010a00888c */ /* 0x000fe6000bf25270 */
[----:B------:R-:W-:Y:S01]  /*5640*/  @!UP0 UMOV UR6, UR7 ;  /* 0x0000000700068c82 */ /* 0x000fe20008000000 */
[----:B--2---:R-:W-:Y:S02]  /*5650*/  @!UP0 UISETP.NE.AND UP2, UPT, UR5, 0x1, UPT ;  /* 0x000000010500888c */ /* 0x004fe4000bf45270 */
[----:B------:R-:W-:Y:S01]  /*5660*/  @!UP0 USHF.R.U32.HI UR6, URZ, UR9, UR6 ;  /* 0x00000009ff068299 */ /* 0x000fe20008011606 */
[----:B------:R-:W-:Y:S02]  /*5670*/  @!UP0 UMOV UR7, UR13 ;  /* 0x0000000d00078c82 */ /* 0x000fe40008000000 */
[----:B---3--:R-:W-:Y:S02]  /*5680*/  @!UP0 USHF.R.U32.HI UR4, URZ, UR4, UR7 ;  /* 0x00000004ff048299 */ /* 0x008fe40008011607 */
[----:B------:R-:W-:Y:S02]  /*5690*/  @!UP0 USEL UR7, UR43, UR6, !UP2 ;  /* 0x000000062b078287 */ /* 0x000fe4000d000000 */
[----:B------:R-:W-:Y:S04]  /*56a0*/  @!UP0 USEL UR6, UR42, UR4, !UP1 ;  /* 0x000000042a068287 */ /* 0x000fe8000c800000 */
[----:B------:R-:W-:Y:S02]  /*56b0*/  @!UP0 UIADD3 UR4, UPT, UPT, -UR7, UR6, URZ ;  /* 0x0000000607048290 */ /* 0x000fe4000fffe1ff */
[----:B------:R-:W-:Y:S02]  /*56c0*/  @!UP0 UIADD3 UR6, UPT, UPT, UR7, -UR6, URZ ;  /* 0x8000000607068290 */ /* 0x000fe4000fffe0ff */
[----:B------:R-:W-:Y:S02]  /*56d0*/  @!UP0 UIMAD UR43, UR4, UR5, UR43 ;  /* 0x00000005042b82a4 */ /* 0x000fe4000f8e022b */
[----:B------:R-:W-:Y:S01]  /*56e0*/  @!UP0 UIMAD UR42, UR6, UR10, UR42 ;  /* 0x0000000a062a82a4 */ /* 0x000fe2000f8e022a */
[----:B------:R-:W-:Y:S11]  /*56f0*/  BRA.U !UP3, `(.L_x_88) ;  /* 0x000000010b3c7547 */ /* 0x000ff6000b800000 */
[----:B------:R-:W-:Y:S01]  /*5700*/  UISETP.NE.U32.AND UP0, UPT, UR52, URZ, UPT ;  /* 0x000000ff3400728c */ /* 0x000fe2000bf05070 */
[----:B------:R-:W-:Y:S02]  /*5710*/  HFMA2 R183, -RZ, RZ, 0, 5.9604644775390625e-08 ;  /* 0x00000001ffb77431 */ /* 0x000fe400000001ff */
[----:B------:R-:W-:Y:S01]  /*5720*/  IMAD.MOV.U32 R0, RZ, RZ, 0x1 ;  /* 0x00000001ff007424 */ /* 0x000fe200078e00ff */
[----:B------:R-:W-:Y:S06]  /*5730*/  UISETP.NE.AND.EX UP0, UPT, UR53, URZ, UPT, UP0 ;  /* 0x000000ff3500728c */ /* 0x000fec000bf05300 */
[----:B------:R-:W-:Y:S05]  /*5740*/  PLOP3.LUT P0, PT, PT, PT, UP0, 0x80, 0x8 ;  /* 0x000000000008781c */ /* 0x000fea0003f0f008 */
[----:B------:R-:W1:Y:S01]  /*5750*/  @UP0 LDCU.64 UR6, c[0x0][0x888] ;  /* 0x00011100ff0607ac */ /* 0x000e620008000a00 */
[----:B------:R-:W-:Y:S07]  /*5760*/  @UP0 UIMAD UR4, UR36, UR54, URZ ;  /* 0x00000036240402a4 */ /* 0x000fee000f8e02ff */
[----:B------:R-:W-:Y:S01]  /*5770*/  @!P0 PRMT R183, R0, 0x7610, R183 ;  /* 0x0000761000b78816 */ /* 0x000fe200000000b7 */
[----:B-1----:R-:W-:Y:S06]  /*5780*/  @UP0 UIMAD.WIDE UR6, UR4, 0x4, UR6 ;  /* 0x00000004040608a5 */ /* 0x002fec000f8e0206 */
[----:B------:R-:W-:Y:S02]  /*5790*/  IMAD.U32 R4, RZ, RZ, UR6 ;  /* 0x00000006ff047e24 */ /* 0x000fe4000f8e00ff */
[----:B------:R-:W-:Y:S05]  /*57a0*/  IMAD.U32 R5, RZ, RZ, UR7 ;  /* 0x00000007ff057e24 */ /* 0x000fea000f8e00ff */
[----:B------:R-:W2:Y:S02]  /*57b0*/  @P0 LDG.E R4, desc[UR56][R4.64] ;  /* 0x0000003804040981 */ /* 0x000ea4000c1e1900 */
[----:B--2---:R-:W-:Y:S11]  /*57c0*/  @P0 R2UR UR45, R4 ;  /* 0x00000000042d02ca */ /* 0x004ff600000e0000 */
[----:B------:R-:W-:Y:S03]  /*57d0*/  @!UPT UIADD3 URZ, UPT, UPT, URZ, URZ, URZ ;  /* 0x000000fffffff290 */ /* 0x000fe6000fffe0ff */
[----:B------:R-:W1:Y:S02]  /*57e0*/  @!UP0 LDCU UR45, c[0x0][0x880] ;  /* 0x00011000ff2d87ac */ /* 0x000e640008000800 */
.L_x_88:
[----:B------:R-:W-:Y:S05]  /*57f0*/  @!P1 BRA `(.L_x_89) ;  /* 0x0000000000209947 */ /* 0x000fea0003800000 */
[----:B----4-:R-:W-:Y:S04]  /*5800*/  ISETP.NE.U32.AND P0, PT, R178, RZ, PT ;  /* 0x000000ffb200720c */ /* 0x010fe80003f05070 */
[----:B------:R-:W-:Y:S11]  /*5810*/  ISETP.NE.AND.EX P0, PT, R179, RZ, PT, P0 ;  /* 0x000000ffb300720c */ /* 0x000ff60003f05300 */
[----:B------:R-:W-:Y:S02]  /*5820*/  @!UPT UIADD3 URZ, UPT, UPT, URZ, URZ, URZ ;  /* 0x000000fffffff290 */ /* 0x000fe4000fffe0ff */
[----:B------:R-:W2:Y:S01]  /*5830*/  @P0 LDC.64 R4, c[0x0][0x8a8] ;  /* 0x00022a00ff040b82 */ /* 0x000ea20000000a00 */
[----:B------:R-:W-:Y:S04]  /*5840*/  @P0 IMAD R0, R180, UR36, RZ ;  /* 0x00000024b4000c24 */ /* 0x000fe8000f8e02ff */
[----:B--2---:R-:W-:Y:S05]  /*5850*/  @P0 IMAD.WIDE R4, R0, 0x4, R4 ;  /* 0x0000000400040825 */ /* 0x004fea00078e0204 */
[----:B-----5:R2:W5:Y:S02]  /*5860*/  @P0 LDG.E R16, desc[UR56][R4.64] ;  /* 0x0000003804100981 */ /* 0x020564000c1e1900 */
[----:B--2---:R-:W3:Y:S02]  /*5870*/  @!P0 LDC R16, c[0x0][0x8a0] ;  /* 0x00022800ff108b82 */ /* 0x004ee40000000800 */
.L_x_89:
[----:B------:R-:W-:Y:S01]  /*5880*/  UISETP.NE.AND UP4, UPT, UR61, URZ, UPT ;  /* 0x000000ff3d00728c */ /* 0x000fe2000bf85270 */
[----:B-1----:R-:W-:Y:S01]  /*5890*/  @P2 FSETP.NEU.AND P1, PT, RZ, UR45, PT ;  /* 0x0000002dff002c0b */ /* 0x002fe2000bf2d000 */
[----:B------:R-:W-:Y:S01]  /*58a0*/  UPLOP3.LUT UP2, UPT, UPT, UPT, UPT, 0x40, 0x4 ;  /* 0x000000000004789c */ /* 0x000fe20003f4e870 */
[----:B------:R-:W-:Y:S01]  /*58b0*/  @P2 LOP3.LUT P0, RZ, R183, 0xff, RZ, 0xc0, !PT ;  /* 0x000000ffb7ff2812 */ /* 0x000fe2000780c0ff */
[----:B------:R-:W-:Y:S01]  /*58c0*/  ULEA UR6, UR44, UR63, 0x3 ;  /* 0x0000003f2c067291 */ /* 0x000fe2000f8e18ff */
[----:B------:R-:W-:Y:S01]  /*58d0*/  SHF.L.U32 R3, R189, 0x1f, RZ ;  /* 0x0000001fbd037819 */ /* 0x000fe200000006ff */
[----:B------:R-:W-:Y:S01]  /*58e0*/  VIADD R186, R186, 0x1 ;  /* 0x00000001baba7836 */ /* 0x000fe20000000000 */
[----:B------:R-:W-:Y:S02]  /*58f0*/  CS2R R176, SRZ ;  /* 0x0000000000b07805 */ /* 0x000fe4000001ff00 */
[----:B------:R-:W-:Y:S02]  /*5900*/  CS2R R168, SRZ ;  /* 0x0000000000a87805 */ /* 0x000fe4000001ff00 */
[----:B------:R-:W-:Y:S01]  /*5910*/  CS2R R160, SRZ ;  /* 0x0000000000a07805 */ /* 0x000fe2000001ff00 */
[----:B------:R-:W-:Y:S01]  /*5920*/  IMAD.U32 R22, RZ, RZ, UR6 ;  /* 0x00000006ff167e24 */ /* 0x000fe2000f8e00ff */
[----:B------:R-:W1:Y:S01]  /*5930*/  @UP4 LDCU.64 UR4, c[0x0][0x888] ;  /* 0x00011100ff0447ac */ /* 0x000e620008000a00 */
[----:B------:R-:W-:Y:S02]  /*5940*/  CS2R R152, SRZ ;  /* 0x0000000000987805 */ /* 0x000fe4000001ff00 */
[----:B------:R-:W-:Y:S02]  /*5950*/  CS2R R144, SRZ ;  /* 0x0000000000907805 */ /* 0x000fe4000001ff00 */
[----:B------:R-:W-:Y:S02]  /*5960*/  CS2R R136, SRZ ;  /* 0x0000000000887805 */ /* 0x000fe4000001ff00 */
[----:B------:R-:W-:Y:S02]  /*5970*/  CS2R R128, SRZ ;  /* 0x0000000000807805 */ /* 0x000fe4000001ff00 */
[----:B------:R-:W-:Y:S01]  /*5980*/  CS2R R120, SRZ ;  /* 0x0000000000787805 */ /* 0x000fe2000001ff00 */
[----:B------:R-:W-:Y:S01]  /*5990*/  @UP4 UPLOP3.LUT UP2, UPT, UPT, UPT, UP3, 0x80, 0x8 ;  /* 0x000000000008489c */ /* 0x000fe20003f4f030 */
[----:B------:R-:W-:Y:S02]  /*59a0*/  CS2R R112, SRZ ;  /* 0x0000000000707805 */ /* 0x000fe4000001ff00 */
[----:B------:R-:W-:Y:S02]  /*59b0*/  CS2R R104, SRZ ;  /* 0x0000000000687805 */ /* 0x000fe4000001ff00 */
[----:B------:R-:W-:Y:S01]  /*59c0*/  CS2R R18, SRZ ;  /* 0x0000000000127805 */ /* 0x000fe2000001ff00 */
[----:B-1----:R-:W-:Y:S04]  /*59d0*/  @UP4 UISETP.NE.U32.AND UP0, UPT, UR4, URZ, UPT ;  /* 0x000000ff0400428c */ /* 0x002fe8000bf05070 */
[----:B------:R-:W-:Y:S03]  /*59e0*/  @UP4 UISETP.NE.AND.EX UP1, UPT, UR5, URZ, UPT, UP0 ;  /* 0x000000ff0500428c */ /* 0x000fe6000bf25300 */
[----:B------:R-:W-:Y:S01]  /*59f0*/  @P2 VOTEU.ANY UP0, P1 ;  /* 0x0000000000ff2886 */ /* 0x000fe20000800100 */
[----:B------:R-:W-:Y:S02]  /*5a00*/  @UP4 USEL UR4, URZ, 0xffffffff, UP0 ;  /* 0xffffffffff044887 */ /* 0x000fe40008000000 */
[----:B------:R-:W-:Y:S01]  /*5a10*/  @UP4 USEL UR5, URZ, 0xffffffff, UP1 ;  /* 0xffffffffff054887 */ /* 0x000fe20008800000 */
[----:B------:R-:W-:Y:S01]  /*5a20*/  @P2 VOTEU.ANY UP0, P0 ;  /* 0x0000000000ff2886 */ /* 0x000fe20000000100 */
[----:B------:R-:W-:Y:S02]  /*5a30*/  PLOP3.LUT P2, PT, PT, PT, PT, 0x8, 0x80 ;  /* 0x000000000080781c */ /* 0x000fe40003f4e170 */
[----:B------:R-:W-:Y:S04]  /*5a40*/  @UP2 USEL UR4, UR5, UR4, !UP0 ;  /* 0x0000000405042287 */ /* 0x000fe8000c000000 */
[----:B------:R-:W-:Y:S04]  /*5a50*/  @UP4 ULOP3.LUT UR4, UR4, 0x1, URZ, 0xc0, !UPT ;  /* 0x0000000104044892 */ /* 0x000fe8000f8ec0ff */
[----:B------:R-:W-:Y:S06]  /*5a60*/  UISETP.NE.U32.OR UP0, UPT, UR4, 0x1, !UP4 ;  /* 0x000000010400788c */ /* 0x000fec000e705470 */
[----:B------:R-:W-:Y:S11]  /*5a70*/  PLOP3.LUT P0, PT, PT, PT, UP0, 0x80, 0x8 ;  /* 0x000000000008781c */ /* 0x000ff60003f0f008 */
[----:B------:R-:W-:Y:S02]  /*5a80*/  @!UPT UIADD3 URZ, UPT, UPT, URZ, URZ, URZ ;  /* 0x000000fffffff290 */ /* 0x000fe4000fffe0ff */
[----:B------:R-:W-:Y:S04]  /*5a90*/  @P0 SHF.L.U32 R0, R187, 0x1f, RZ ;  /* 0x0000001fbb000819 */ /* 0x000fe800000006ff */
[----:B------:R-:W1:Y:S01]  /*5aa0*/  @P0 SYNCS.PHASECHK.TRANS64.TRYWAIT P1, [UR63+0x60], R0 ;  /* 0x00006000ff0005a7 */ /* 0x000e62000802113f */
[----:B------:R2:W2:Y:S01]  /*5ab0*/  SYNCS.PHASECHK.TRANS64.TRYWAIT P3, [UR6+0xa0], R3 ;  /* 0x0000a003ff0075a7 */ /* 0x0004a20008061106 */
[----:B-1----:R-:W-:Y:S01]  /*5ac0*/  @P0 PLOP3.LUT P2, PT, P1, PT, PT, 0x8, 0x80 ;  /* 0x000000000080081c */ /* 0x002fe20000f4e170 */
[----:B------:R-:W-:Y:S01]  /*5ad0*/  @!UPT UIADD3 URZ, UPT, UPT, URZ, URZ, URZ ;  /* 0x000000fffffff290 */ /* 0x000fe2000fffe0ff */
[----:B--2---:R-:W-:Y:S11]  /*5ae0*/  BRA.U !UP0, `(.L_x_90) ;  /* 0x0000000108c87547 */ /* 0x004ff6000b800000 */
[----:B------:R-:W-:Y:S02]  /*5af0*/  FSETP.NEU.AND P1, PT, RZ, UR45, PT ;  /* 0x0000002dff007c0b */ /* 0x000fe4000bf2d000 */
[----:B------:R-:W-:Y:S01]  /*5b00*/  LOP3.LUT P0, RZ, R183, 0xff, RZ, 0xc0, !PT ;  /* 0x000000ffb7ff7812 */ /* 0x000fe2000780c0ff */
[----:B------:R-:W-:Y:S01]  /*5b10*/  @!UPT UIADD3 URZ, UPT, UPT, URZ, URZ, URZ ;  /* 0x000000fffffff290 */ /* 0x000fe2000fffe0ff */
[----:B------:R-:W-:Y:S11]  /*5b20*/  @!P2 BRA `(.L_x_91) ;  /* 0x00000000000ca947 */ /* 0x000ff60003800000 */
[----:B------:R-:W-:Y:S04]  /*5b30*/  SHF.L.U32 R5, R187, 0x1f, RZ ;  /* 0x0000001fbb057819 */ /* 0x000fe800000006ff */
[----:B------:R-:W1:Y:S02]  /*5b40*/  SYNCS.PHASECHK.TRANS64.TRYWAIT P2, [UR63+0x60], R5 ;  /* 0x00006005ff0075a7 */ /* 0x000e64000804113f */
[----:B-1----:R-:W-:Y:S05]  /*5b50*/  @!P2 BRA `(.L_x_92) ;  /* 0x000000380044a947 */ /* 0x002fea0003800000 */
.L_x_91:
[----:B------:R-:W-:Y:S01]  /*5b60*/  UISETP.NE.U32.AND UP0, UPT, UR52, URZ, UPT ;  /* 0x000000ff3400728c */ /* 0x000fe2000bf05070 */
[----:B------:R-:W-:Y:S01]  /*5b70*/  CS2R R18, SRZ ;  /* 0x0000000000127805 */ /* 0x000fe2000001ff00 */
[----:B------:R-:W-:Y:S01]  /*5b80*/  VOTEU.ANY UP1, P1 ;  /* 0x0000000000ff7886 */ /* 0x000fe20000820100 */
[----:B------:R-:W-:Y:S01]  /*5b90*/  USEL UR4, URZ, 0xffffffff, UP1 ;  /* 0xffffffffff047887 */ /* 0x000fe20008800000 */
[----:B------:R-:W-:Y:S01]  /*5ba0*/  CS2R R104, SRZ ;  /* 0x0000000000687805 */ /* 0x000fe2000001ff00 */
[----:B------:R-:W-:Y:S01]  /*5bb0*/  UISETP.NE.AND.EX UP0, UPT, UR53, URZ, UPT, UP0 ;  /* 0x000000ff3500728c */ /* 0x000fe2000bf05300 */
[----:B------:R-:W-:Y:S02]  /*5bc0*/  CS2R R112, SRZ ;  /* 0x0000000000707805 */ /* 0x000fe4000001ff00 */
[----:B------:R-:W-:Y:S02]  /*5bd0*/  CS2R R120, SRZ ;  /* 0x0000000000787805 */ /* 0x000fe4000001ff00 */
[----:B------:R-:W-:Y:S01]  /*5be0*/  CS2R R128, SRZ ;  /* 0x0000000000807805 */ /* 0x000fe2000001ff00 */
[----:B------:R-:W-:Y:S01]  /*5bf0*/  USEL UR5, URZ, 0xffffffff, UP0 ;  /* 0xffffffffff057887 */ /* 0x000fe20008000000 */
[----:B------:R-:W-:Y:S02]  /*5c00*/  CS2R R136, SRZ ;  /* 0x0000000000887805 */ /* 0x000fe4000001ff00 */
[----:B------:R-:W-:Y:S01]  /*5c10*/  CS2R R144, SRZ ;  /* 0x0000000000907805 */ /* 0x000fe2000001ff00 */
[----:B------:R-:W-:Y:S01]  /*5c20*/  VOTEU.ANY UP0, P0 ;  /* 0x0000000000ff7886 */ /* 0x000fe20000000100 */
[----:B------:R-:W-:Y:S01]  /*5c30*/  @UP3 USEL UR4, UR5, UR4, !UP0 ;  /* 0x0000000405043287 */ /* 0x000fe2000c000000 */
[----:B------:R-:W-:Y:S02]  /*5c40*/  CS2R R152, SRZ ;  /* 0x0000000000987805 */ /* 0x000fe4000001ff00 */
[----:B------:R-:W-:Y:S02]  /*5c50*/  CS2R R160, SRZ ;  /* 0x0000000000a07805 */ /* 0x000fe4000001ff00 */
[----:B------:R-:W-:Y:S01]  /*5c60*/  CS2R R168, SRZ ;  /* 0x0000000000a87805 */ /* 0x000fe2000001ff00 */
[----:B------:R-:W-:Y:S01]  /*5c70*/  ULOP3.LUT UR4, UR4, 0x1, URZ, 0xc0, !UPT ;  /* 0x0000000104047892 */ /* 0x000fe2000f8ec0ff */
[----:B------:R-:W-:Y:S02]  /*5c80*/  CS2R R176, SRZ ;  /* 0x0000000000b07805 */ /* 0x000fe4000001ff00 */
[----:B------:R-:W-:Y:S01]  /*5c90*/  LOP3.LUT R187, R187, 0x1, RZ, 0x3c, !PT ;  /* 0x00000001bbbb7812 */ /* 0x000fe200078e3cff */
[----:B------:R-:W-:Y:S02]  /*5ca0*/  UISETP.NE.U32.AND UP0, UPT, UR4, 0x1, UPT ;  /* 0x000000010400788c */ /* 0x000fe4000bf05070 */
[----:B------:R-:W-:Y:S04]  /*5cb0*/  UIADD3 UR4, UPT, UPT, UR63, 0x68, URZ ;  /* 0x000000683f047890 */ /* 0x000fe8000fffe0ff */
[----:B------:R-:W-:Y:S01]  /*5cc0*/  PLOP3.LUT P0, PT, PT, PT, UP0, 0x80, 0x8 ;  /* 0x000000000008781c */ /* 0x000fe20003f0f008 */
[----:B------:R-:W-:Y:S11]  /*5cd0*/  UPRMT UR4, UR60, 0x654, UR4 ;  /* 0x000006543c047896 */ /* 0x000ff60008000004 */
[----:B------:R-:W-:Y:S01]  /*5ce0*/  @!UPT UIADD3 URZ, UPT, UPT, URZ, URZ, URZ ;  /* 0x000000fffffff290 */ /* 0x000fe2000fffe0ff */
[----:B------:R2:W1:Y:S04]  /*5cf0*/  @P0 LDS.64 R18, [R182+UR63+0x180] ;  /* 0x0001803fb6120984 */ /* 0x0004680008000a00 */
        /* <DEDUP_REMOVED lines=9> */
[----:B------:R2:W1:Y:S01]  /*5d90*/  @P0 LDS.64 R176, [R182+UR63+0x2980] ;  /* 0x0029803fb6b00984 */ /* 0x0004620008000a00 */
[----:B------:R-:W-:Y:S01]  /*5da0*/  @!PT LDS RZ, [RZ] ;  /* 0x00000000fffff984 */ /* 0x000fe20000000800 */
[----:B------:R-:W-:Y:S01]  /*5db0*/  @!PT LDS RZ, [RZ] ;  /* 0x00000000fffff984 */ /* 0x000fe20000000800 */
[----:B------:R-:W-:Y:S01]  /*5dc0*/  @!PT LDS RZ, [RZ] ;  /* 0x00000000fffff984 */ /* 0x000fe20000000800 */
[----:B------:R-:W-:Y:S01]  /*5dd0*/  @!PT LDS RZ, [RZ] ;  /* 0x00000000fffff984 */ /* 0x000fe20000000800 */
[----:B------:R3:W-:Y:S06]  /*5de0*/  MEMBAR.ALL.CTA ;  /* 0x0000000000007992 */ /* 0x0007ec0000008000 */
[----:B---3--:R-:W3:Y:S02]  /*5df0*/  FENCE.VIEW.ASYNC.S ;  /* 0x00000000000073c6 */ /* 0x008ee40000000000 */
[----:B---3--:R-:W-:Y:S01]  /*5e00*/  SYNCS.ARRIVE.TRANS64.RED.A1T0 RZ, [UR4], RZ ;  /* 0x000000ffffff79a7 */ /* 0x008fe20008100404 */
.L_x_90:
[----:B------:R-:W-:Y:S05]  /*5e10*/  @P3 BRA `(.L_x_93) ;  /* 0x0000000000103947 */ /* 0x000fea0003800000 */
[----:B------:R-:W-:Y:S11]  /*5e20*/  R2UR UR4, R22 ;  /* 0x00000000160472ca */ /* 0x000ff600000e0000 */
[----:B------:R-:W-:Y:S02]  /*5e30*/  @!UPT UIADD3 URZ, UPT, UPT, URZ, URZ, URZ ;  /* 0x000000fffffff290 */ /* 0x000fe4000fffe0ff */
[----:B------:R-:W3:Y:S02]  /*5e40*/  SYNCS.PHASECHK.TRANS64.TRYWAIT P0, [UR4+0xa0], R3 ;  /* 0x0000a003ff0075a7 */ /* 0x000ee40008001104 */
[----:B---3--:R-:W-:Y:S05]  /*5e50*/  @!P0 BRA `(.L_x_94) ;  /* 0x00000034009c8947 */ /* 0x008fea0003800000 */
.L_x_93:
[----:B------:R-:W-:Y:S04]  /*5e60*/  ULEA.HI UR4, UR44, UR44, URZ, 0x1 ;  /* 0x0000002c2c047291 */ /* 0x000fe8000f8f08ff */
[----:B------:R-:W-:Y:S02]  /*5e70*/  USHF.R.U32.HI UR5, URZ, 0x1, UR4 ;  /* 0x00000001ff057899 */ /* 0x000fe40008011604 */
[----:B------:R-:W-:Y:S04]  /*5e80*/  ULOP3.LUT UR4, UR4, 0xffe, URZ, 0xc0, !UPT ;  /* 0x00000ffe04047892 */ /* 0x000fe8000f8ec0ff */
[----:B------:R-:W-:Y:S01]  /*5e90*/  UIADD3 UR4, UPT, UPT, -UR4, UR44, URZ ;  /* 0x0000002c04047290 */ /* 0x000fe2000fffe1ff */
[----:B-1----:R-:W-:Y:S04]  /*5ea0*/  IMAD.U32 R3, RZ, RZ, UR5 ;  /* 0x00000005ff037e24 */ /* 0x002fe8000f8e00ff */
[----:B------:R-:W-:Y:S01]  /*5eb0*/  IMAD R0, R3, 0xb0, R2 ;  /* 0x000000b003007824 */ /* 0x000fe200078e0202 */
[----:B------:R-:W-:Y:S05]  /*5ec0*/  MOV R17, UR4 ;  /* 0x0000000400117c02 */ /* 0x000fea0008000f00 */
[----:B------:R-:W-:Y:S05]  /*5ed0*/  IMAD R17, R17, 0x100000, R0 ;  /* 0x0010000011117824 */ /* 0x000fea00078e0200 */
[----:B------:R-:W-:Y:S04]  /*5ee0*/  SHF.R.U32.HI R5, RZ, 0x15, R17 ;  /* 0x00000015ff057819 */ /* 0x000fe80000011611 */
[----:B------:R-:W-:Y:S11]  /*5ef0*/  LOP3.LUT P0, RZ, R5, 0x3, R184, 0x48, !PT ;  /* 0x0000000305ff7812 */ /* 0x000ff600078048b8 */
[----:B------:R-:W-:Y:S02]  /*5f00*/  @!UPT UIADD3 URZ, UPT, UPT, URZ, URZ, URZ ;  /* 0x000000fffffff290 */ /* 0x000fe4000fffe0ff */
[----:B------:R-:W-:Y:S05]  /*5f10*/  @!P0 BRA `(.L_x_95) ;  /* 0x0000000000408947 */ /* 0x000fea0003800000 */
[----:B------:R-:W1:Y:S01]  /*5f20*/  LDCU.64 UR8, c[0x4][0x68] ;  /* 0x01000d00ff0877ac */ /* 0x000e620008000a00 */
[----:B------:R-:W-:Y:S01]  /*5f30*/  MOV R15, 0x0 ;  /* 0x00000000000f7802 */ /* 0x000fe20000000f00 */
[----:B------:R-:W-:Y:S02]  /*5f40*/  HFMA2 R12, -RZ, RZ, 0, 5.9604644775390625e-08 ;  /* 0x00000001ff0c7431 */ /* 0x000fe400000001ff */
[----:B------:R-:W-:Y:S02]  /*5f50*/  IMAD.MOV.U32 R8, RZ, RZ, 0x192 ;  /* 0x00000192ff087424 */ /* 0x000fe400078e00ff */
[----:B------:R-:W-:Y:S01]  /*5f60*/  IMAD.MOV.U32 R13, RZ, RZ, RZ ;  /* 0x000000ffff0d7224 */ /* 0x000fe200078e00ff */
[----:B------:R-:W2:Y:S01]  /*5f70*/  LDCU.64 UR6, c[0x4][0x70] ;  /* 0x01000e00ff0677ac */ /* 0x000ea20008000a00 */
[----:B------:R-:W3:Y:S01]  /*5f80*/  LDC.64 R14, c[0x4][R15] ;  /* 0x010000000f0e7b82 */ /* 0x000ee20000000a00 */
[----:B------:R-:W4:Y:S01]  /*5f90*/  LDCU.64 UR4, c[0x4][0x8] ;  /* 0x01000100ff0477ac */ /* 0x000f220008000a00 */
[----:B-1----:R-:W-:Y:S01]  /*5fa0*/  MOV R5, UR9 ;  /* 0x0000000900057c02 */ /* 0x002fe20008000f00 */
[----:B------:R-:W-:Y:S01]  /*5fb0*/  IMAD.U32 R4, RZ, RZ, UR8 ;  /* 0x00000008ff047e24 */ /* 0x000fe2000f8e00ff */
[----:B--2---:R-:W-:Y:S01]  /*5fc0*/  MOV R7, UR7 ;  /* 0x0000000700077c02 */ /* 0x004fe20008000f00 */
[----:B------:R-:W-:Y:S01]  /*5fd0*/  IMAD.U32 R6, RZ, RZ, UR6 ;  /* 0x00000006ff067e24 */ /* 0x000fe2000f8e00ff */
[----:B----4-:R-:W-:Y:S01]  /*5fe0*/  MOV R11, UR5 ;  /* 0x00000005000b7c02 */ /* 0x010fe20008000f00 */
[----:B------:R-:W-:Y:S02]  /*5ff0*/  IMAD.U32 R10, RZ, RZ, UR4 ;  /* 0x00000004ff0a7e24 */ /* 0x000fe4000f8e00ff */
[----:B------:R-:W-:Y:S07]  /*6000*/  LEPC R20, `(.L_x_95) ;  /* 0x000000001014794e */ /* 0x000fee0000000000 */
[----:B---3-5:R-:W-:Y:S05]  /*6010*/  CALL.ABS.NOINC R14 ;  /* 0x000000000e007343 */ /* 0x028fea0003c00000 */
.L_x_95:
[----:B------:R-:W-:Y:S05]  /*6020*/  WARPSYNC.ALL ;  /* 0x0000000000007948 */ /* 0x000fea0003800000 */
[C---:B------:R-:W-:Y:S01]  /*6030*/  R2UR UR4, R17.reuse ;  /* 0x00000000110472ca */ /* 0x040fe200000e0000 */
[----:B------:R-:W-:Y:S05]  /*6040*/  VIADD R3, R17, 0x10 ;  /* 0x0000001011037836 */ /* 0x000fea0000000000 */
[----:B------:R-:W-:Y:S04]  /*6050*/  SHF.R.U32.HI R3, RZ, 0x15, R3 ;  /* 0x00000015ff037819 */ /* 0x000fe80000011603 */
[----:B------:R-:W-:Y:S03]  /*6060*/  LOP3.LUT P0, RZ, R3, 0x3, R184, 0x48, !PT ;  /* 0x0000000303ff7812 */ /* 0x000fe600078048b8 */
[----:B------:R-:W1:Y:S01]  /*6070*/  LDTM.16dp32bit_t0_t15.x8 R96, tmem[UR4] ;  /* 0x00000004006079ee */ /* 0x000e620008980000 */
[----:B------:R-:W1:Y:S09]  /*6080*/  LDTM.16dp32bit_t16_t31.x8 R96, tmem[UR4+0x8] ;  /* 0x00000804006079ee */ /* 0x000e7200089a0000 */
[----:B-1----:R-:W-:Y:S05]  /*6090*/  @!P0 BRA `(.L_x_96) ;  /* 0x0000000000408947 */ /* 0x002fea0003800000 */
        /* <DEDUP_REMOVED lines=16> */
.L_x_96:
[----:B------:R-:W-:Y:S05]  /*61a0*/  WARPSYNC.ALL ;  /* 0x0000000000007948 */ /* 0x000fea0003800000 */
[C---:B------:R-:W-:Y:S01]  /*61b0*/  R2UR UR4, R17.reuse ;  /* 0x00000000110472ca */ /* 0x040fe200000e0000 */
[----:B------:R-:W-:Y:S05]  /*61c0*/  VIADD R3, R17, 0x20 ;  /* 0x0000002011037836 */ /* 0x000fea0000000000 */
[----:B------:R-:W-:Y:S04]  /*61d0*/  SHF.R.U32.HI R3, RZ, 0x15, R3 ;  /* 0x00000015ff037819 */ /* 0x000fe80000011603 */
[----:B------:R-:W-:Y:S03]  /*61e0*/  LOP3.LUT P0, RZ, R3, 0x3, R184, 0x48, !PT ;  /* 0x0000000303ff7812 */ /* 0x000fe600078048b8 */
[----:B------:R-:W1:Y:S01]  /*61f0*/  LDTM.16dp32bit_t0_t15.x8 R88, tmem[UR4+0x10] ;  /* 0x00001004005879ee */ /* 0x000e620008980000 */
        /* <DEDUP_REMOVED lines=18> */
.L_x_97:
        /* <DEDUP_REMOVED lines=24> */
.L_x_98:
        /* <DEDUP_REMOVED lines=24> */
.L_x_99:
        /* <DEDUP_REMOVED lines=24> */
.L_x_100:
        /* <DEDUP_REMOVED lines=24> */
.L_x_101:
        /* <DEDUP_REMOVED lines=24> */
.L_x_102:
        /* <DEDUP_REMOVED lines=24> */
.L_x_103:
        /* <DEDUP_REMOVED lines=24> */
.L_x_104:
        /* <DEDUP_REMOVED lines=24> */
.L_x_105:
[----:B------:R-:W-:Y:S01]  /*6f20*/  ISETP.NE.AND P0, PT, R190, RZ, PT ;  /* 0x000000ffbe00720c */ /* 0x000fe20003f05270 */
[----:B------:R-:W-:Y:S05]  /*6f30*/  WARPSYNC.ALL ;  /* 0x0000000000007948 */ /* 0x000fea0003800000 */
[----:B------:R-:W-:Y:S01]  /*6f40*/  F2FP.F16.E4M3.UNPACK_B R0, R18 ;  /* 0x00000012ff00723e */ /* 0x000fe200020006ff */
[C---:B---3-5:R-:W-:Y:S01]  /*6f50*/  FMUL R96, R16.reuse, R96 ;  /* 0x0000006010607220 */ /* 0x068fe20000400000 */
[----:B------:R-:W-:Y:S01]  /*6f60*/  F2FP.F16.E4M3.UNPACK_B R18, R18.H1 ;  /* 0x00000012ff12723e */ /* 0x000fe200030006ff */
[----:B------:R-:W-:Y:S01]  /*6f70*/  FMUL R97, R16, R97 ;  /* 0x0000006110617220 */ /* 0x000fe20000400000 */
[-C--:B------:R-:W-:Y:S01]  /*6f80*/  F2FP.F16.E4M3.UNPACK_B R4, R104.reuse ;  /* 0x00000068ff04723e */ /* 0x080fe200020006ff */
[----:B------:R-:W-:Y:S01]  /*6f90*/  HADD2.F32 R3, -RZ, R0.H0_H0 ;  /* 0x20000000ff037230 */ /* 0x000fe20000004100 */
[-C--:B------:R-:W-:Y:S01]  /*6fa0*/  F2FP.F16.E4M3.UNPACK_B R6, R19.reuse ;  /* 0x00000013ff06723e */ /* 0x080fe200020006ff */
[----:B------:R-:W-:Y:S01]  /*6fb0*/  HADD2.F32 R13, -RZ, R18.H0_H0 ;  /* 0x20000012ff0d7230 */ /* 0x000fe20000004100 */
[----:B------:R-:W-:Y:S01]  /*6fc0*/  F2FP.F16.E4M3.UNPACK_B R5, R19.H1 ;  /* 0x00000013ff05723e */ /* 0x000fe200030006ff */
[--C-:B------:R-:W-:Y:S01]  /*6fd0*/  HADD2.F32 R21, -RZ, R4.reuse.H0_H0 ;  /* 0x20000004ff157230 */ /* 0x100fe20000004100 */
[----:B------:R-:W-:Y:S01]  /*6fe0*/  F2FP.F16.E4M3.UNPACK_B R104, R104.H1 ;  /* 0x00000068ff68723e */ /* 0x000fe200030006ff */
[----:B------:R-:W-:Y:S01]  /*6ff0*/  HADD2.F32 R20, -RZ, R4.H1_H1 ;  /* 0x30000004ff147230 */ /* 0x000fe20000004100 */
[-C--:B------:R-:W-:Y:S01]  /*7000*/  F2FP.F16.E4M3.UNPACK_B R4, R112.reuse ;  /* 0x00000070ff04723e */ /* 0x080fe200020006ff */
[----:B------:R-:W-:Y:S01]  /*7010*/  HADD2.F32 R12, -RZ, R18.H1_H1 ;  /* 0x30000012ff0c7230 */ /* 0x000fe20000004100 */
[----:B------:R-:W-:Y:S01]  /*7020*/  R2UR UR5, R22 ;  /* 0x00000000160572ca */ /* 0x000fe200000e0000 */
[--C-:B------:R-:W-:Y:S01]  /*7030*/  HADD2.F32 R14, -RZ, R6.reuse.H1_H1 ;  /* 0x30000006ff0e7230 */ /* 0x100fe20000004100 */
[----:B------:R-:W-:Y:S01]  /*7040*/  F2FP.F16.E4M3.UNPACK_B R112, R112.H1 ;  /* 0x00000070ff70723e */ /* 0x000fe200030006ff */
[----:B------:R-:W-:Y:S01]  /*7050*/  HADD2.F32 R15, -RZ, R6.H0_H0 ;  /* 0x20000006ff0f7230 */ /* 0x000fe20000004100 */
[-C--:B------:R-:W-:Y:S01]  /*7060*/  F2FP.F16.E4M3.UNPACK_B R6, R105.reuse ;  /* 0x00000069ff06723e */ /* 0x080fe200020006ff */
[--C-:B------:R-:W-:Y:S01]  /*7070*/  HADD2.F32 R19, -RZ, R5.reuse.H0_H0 ;  /* 0x20000005ff137230 */ /* 0x100fe20000004100 */
[----:B------:R-:W-:Y:S01]  /*7080*/  R2UR UR4, R17 ;  /* 0x00000000110472ca */ /* 0x000fe200000e0000 */
[----:B------:R-:W-:Y:S01]  /*7090*/  HADD2.F32 R18, -RZ, R5.H1_H1 ;  /* 0x30000005ff127230 */ /* 0x000fe20000004100 */
[----:B------:R-:W-:Y:S01]  /*70a0*/  F2FP.F16.E4M3.UNPACK_B R5, R105.H1 ;  /* 0x00000069ff05723e */ /* 0x000fe200030006ff */
[--C-:B------:R-:W-:Y:S02]  /*70b0*/  HADD2.F32 R23, -RZ, R104.reuse.H0_H0 ;  /* 0x20000068ff177230 */ /* 0x100fe40000004100 */
[----:B------:R-:W-:Y:S01]  /*70c0*/  FFMA R96, R3, UR45, R96 ;  /* 0x0000002d03607c23 */ /* 0x000fe20008000060 */
[----:B------:R-:W-:Y:S02]  /*70d0*/  HADD2.F32 R22, -RZ, R104.H1_H1 ;  /* 0x30000068ff167230 */ /* 0x000fe40000004100 */
[C---:B------:R-:W-:Y:S01]  /*70e0*/  FMUL R100, R16.reuse, R100 ;  /* 0x0000006410647220 */ /* 0x040fe20000400000 */
[--C-:B------:R-:W-:Y:S02]  /*70f0*/  HADD2.F32 R109, -RZ, R4.reuse.H0_H0 ;  /* 0x20000004ff6d7230 */ /* 0x100fe40000004100 */
[C---:B------:R-:W-:Y:S01]  /*7100*/  FMUL R101, R16.reuse, R101 ;  /* 0x0000006510657220 */ /* 0x040fe20000400000 */
[----:B------:R-:W-:Y:S01]  /*7110*/  HADD2.F32 R108, -RZ, R4.H1_H1 ;  /* 0x30000004ff6c7230 */ /* 0x000fe20000004100 */
[-C--:B------:R-:W-:Y:S01]  /*7120*/  F2FP.F16.E4M3.UNPACK_B R4, R120.reuse ;  /* 0x00000078ff04723e */ /* 0x080fe200020006ff */
[--C-:B------:R-:W-:Y:S01]  /*7130*/  HADD2.F32 R105, -RZ, R6.reuse.H0_H0 ;  /* 0x20000006ff697230 */ /* 0x100fe20000004100 */
[----:B------:R-:W-:Y:S01]  /*7140*/  F2FP.F16.E4M3.UNPACK_B R120, R120.H1 ;  /* 0x00000078ff78723e */ /* 0x000fe200030006ff */
[----:B------:R-:W-:Y:S01]  /*7150*/  HADD2.F32 R104, -RZ, R6.H1_H1 ;  /* 0x30000006ff687230 */ /* 0x000fe20000004100 */
[-C--:B------:R-:W-:Y:S01]  /*7160*/  F2FP.F16.E4M3.UNPACK_B R6, R113.reuse ;  /* 0x00000071ff06723e */ /* 0x080fe200020006ff */
[--C-:B------:R-:W-:Y:S02]  /*7170*/  HADD2.F32 R107, -RZ, R5.reuse.H0_H0 ;  /* 0x20000005ff6b7230 */ /* 0x100fe40000004100 */
[C---:B------:R-:W-:Y:S01]  /*7180*/  FMUL R88, R16.reuse, R88 ;  /* 0x0000005810587220 */ /* 0x040fe20000400000 */
[----:B------:R-:W-:Y:S01]  /*7190*/  HADD2.F32 R106, -RZ, R5.H1_H1 ;  /* 0x30000005ff6a7230 */ /* 0x000fe20000004100 */
[----:B------:R-:W-:Y:S01]  /*71a0*/  F2FP.F16.E4M3.UNPACK_B R5, R113.H1 ;  /* 0x00000071ff05723e */ /* 0x000fe200030006ff */
[--C-:B------:R-:W-:Y:S02]  /*71b0*/  HADD2.F32 R117, -RZ, R4.reuse.H0_H0 ;  /* 0x20000004ff757230 */ /* 0x100fe40000004100 */
[C---:B------:R-:W-:Y:S01]  /*71c0*/  FMUL R89, R16.reuse, R89 ;  /* 0x0000005910597220 */ /* 0x040fe20000400000 */
[----:B------:R-:W-:Y:S01]  /*71d0*/  HADD2.F32 R116, -RZ, R4.H1_H1 ;  /* 0x30000004ff747230 */ /* 0x000fe20000004100 */
[-C--:B------:R-:W-:Y:S01]  /*71e0*/  F2FP.F16.E4M3.UNPACK_B R4, R128.reuse ;  /* 0x00000080ff04723e */ /* 0x080fe200020006ff */
[--C-:B------:R-:W-:Y:S01]  /*71f0*/  HADD2.F32 R111, -RZ, R112.reuse.H0_H0 ;  /* 0x20000070ff6f7230 */ /* 0x100fe20000004100 */
[----:B------:R-:W-:Y:S01]  /*7200*/  F2FP.F16.E4M3.UNPACK_B R128, R128.H1 ;  /* 0x00000080ff80723e */ /* 0x000fe200030006ff */
[----:B------:R-:W-:Y:S02]  /*7210*/  HADD2.F32 R110, -RZ, R112.H1_H1 ;  /* 0x30000070ff6e7230 */ /* 0x000fe40000004100 */
[C---:B------:R-:W-:Y:S01]  /*7220*/  FMUL R92, R16.reuse, R92 ;  /* 0x0000005c105c7220 */ /* 0x040fe20000400000 */
[--C-:B------:R-:W-:Y:S02]  /*7230*/  HADD2.F32 R113, -RZ, R6.reuse.H0_H0 ;  /* 0x20000006ff717230 */ /* 0x100fe40000004100 */
[C---:B------:R-:W-:Y:S01]  /*7240*/  FMUL R93, R16.reuse, R93 ;  /* 0x0000005d105d7220 */ /* 0x040fe20000400000 */
        /* <DEDUP_REMOVED lines=70> */
[----:B------:R-:W-:Y:S02]  /*76b0*/  HADD2.F32 R0, -RZ, R0.H1_H1 ;  /* 0x30000000ff007230 */ /* 0x000fe40000004100 */
[C---:B------:R-:W-:Y:S01]  /*76c0*/  FMUL R49, R16.reuse, R49 ;  /* 0x0000003110317220 */ /* 0x040fe20000400000 */
[--C-:B------:R-:W-:Y:S02]  /*76d0*/  HADD2.F32 R157, -RZ, R4.reuse.H0_H0 ;  /* 0x20000004ff9d7230 */ /* 0x100fe40000004100 */
[----:B------:R-:W-:Y:S01]  /*76e0*/  FMUL R52, R16, R52 ;  /* 0x0000003410347220 */ /* 0x000fe20000400000 */
[----:B------:R-:W-:Y:S01]  /*76f0*/  HADD2.F32 R156, -RZ, R4.H1_H1 ;  /* 0x30000004ff9c7230 */ /* 0x000fe20000004100 */
[-C--:B------:R-:W-:Y:S01]  /*7700*/  F2FP.F16.E4M3.UNPACK_B R4, R168.reuse ;  /* 0x000000a8ff04723e */ /* 0x080fe200020006ff */
[----:B------:R-:W-:Y:S01]  /*7710*/  FFMA R97, R0, UR45, R97 ;  /* 0x0000002d00617c23 */ /* 0x000fe20008000061 */
[----:B------:R-:W-:Y:S01]  /*7720*/  F2FP.F16.E4M3.UNPACK_B R168, R168.H1 ;  /* 0x000000a8ffa8723e */ /* 0x000fe200030006ff */
[----:B------:R-:W-:Y:S02]  /*7730*/  HADD2.F32 R153, -RZ, R6.H0_H0 ;  /* 0x20000006ff997230 */ /* 0x000fe40000004100 */
[C---:B------:R-:W-:Y:S01]  /*7740*/  FMUL R53, R16.reuse, R53 ;  /* 0x0000003510357220 */ /* 0x040fe20000400000 */
[--C-:B------:R-:W-:Y:S02]  /*7750*/  HADD2.F32 R165, -RZ, R4.reuse.H0_H0 ;  /* 0x20000004ffa57230 */ /* 0x100fe40000004100 */
[C---:B------:R-:W-:Y:S01]  /*7760*/  FMUL R40, R16.reuse, R40 ;  /* 0x0000002810287220 */ /* 0x040fe20000400000 */
[----:B------:R-:W-:Y:S01]  /*7770*/  HADD2.F32 R164, -RZ, R4.H1_H1 ;  /* 0x30000004ffa47230 */ /* 0x000fe20000004100 */
[----:B------:R-:W-:Y:S01]  /*7780*/  F2FP.F16.E4M3.UNPACK_B R4, R176 ;  /* 0x000000b0ff04723e */ /* 0x000fe200020006ff */
[--C-:B------:R-:W-:Y:S02]  /*7790*/  HADD2.F32 R167, -RZ, R168.reuse.H0_H0 ;  /* 0x200000a8ffa77230 */ /* 0x100fe40000004100 */
[C---:B------:R-:W-:Y:S01]  /*77a0*/  FMUL R41, R16.reuse, R41 ;  /* 0x0000002910297220 */ /* 0x040fe20000400000 */
[----:B------:R-:W-:Y:S02]  /*77b0*/  HADD2.F32 R166, -RZ, R168.H1_H1 ;  /* 0x300000a8ffa67230 */ /* 0x000fe40000004100 */
[C---:B------:R-:W-:Y:S01]  /*77c0*/  FMUL R44, R16.reuse, R44 ;  /* 0x0000002c102c7220 */ /* 0x040fe20000400000 */
[--C-:B------:R-:W-:Y:S02]  /*77d0*/  HADD2.F32 R173, -RZ, R4.reuse.H0_H0 ;  /* 0x20000004ffad7230 */ /* 0x100fe40000004100 */
[C---:B------:R-:W-:Y:S01]  /*77e0*/  FMUL R45, R16.reuse, R45 ;  /* 0x0000002d102d7220 */ /* 0x040fe20000400000 */
[----:B------:R-:W-:Y:S02]  /*77f0*/  HADD2.F32 R172, -RZ, R4.H1_H1 ;  /* 0x30000004ffac7230 */ /* 0x000fe40000004100 */
[C---:B------:R-:W-:Y:S01]  /*7800*/  FMUL R32, R16.reuse, R32 ;  /* 0x0000002010207220 */ /* 0x040fe20000400000 */
[--C-:B------:R-:W-:Y:S02]  /*7810*/  HADD2.F32 R155, -RZ, R5.reuse.H0_H0 ;  /* 0x20000005ff9b7230 */ /* 0x100fe40000004100 */
[C---:B------:R-:W-:Y:S01]  /*7820*/  FMUL R33, R16.reuse, R33 ;  /* 0x0000002110217220 */ /* 0x040fe20000400000 */
[----:B------:R-:W-:Y:S01]  /*7830*/  HADD2.F32 R154, -RZ, R5.H1_H1 ;  /* 0x30000005ff9a7230 */ /* 0x000fe20000004100 */
[----:B------:R-:W-:Y:S01]  /*7840*/  F2FP.F16.E4M3.UNPACK_B R5, R161.H1 ;  /* 0x000000a1ff05723e */ /* 0x000fe200030006ff */
        /* <DEDUP_REMOVED lines=8> */
[C---:B------:R-:W-:Y:S01]  /*78d0*/  FMUL R25, R16.reuse, R25 ;  /* 0x0000001910197220 */ /* 0x040fe20000400000 */
[C---:B------:R-:W-:Y:S01]  /*78e0*/  FMUL R28, R16.reuse, R28 ;  /* 0x0000001c101c7220 */ /* 0x040fe20000400000 */
[C---:B------:R-:W-:Y:S01]  /*78f0*/  FMUL R29, R16.reuse, R29 ;  /* 0x0000001d101d7220 */ /* 0x040fe20000400000 */
[--C-:B------:R-:W-:Y:S02]  /*7900*/  HADD2.F32 R151, -RZ, R152.reuse.H0_H0 ;  /* 0x20000098ff977230 */ /* 0x100fe40000004100 */
[C---:B------:R-:W-:Y:S01]  /*7910*/  FMUL R98, R16.reuse, R98 ;  /* 0x0000006210627220 */ /* 0x040fe20000400000 */
[--C-:B------:R-:W-:Y:S02]  /*7920*/  HADD2.F32 R171, -RZ, R5.reuse.H0_H0 ;  /* 0x20000005ffab7230 */ /* 0x100fe40000004100 */
[----:B------:R-:W-:Y:S01]  /*7930*/  FMUL R99, R16, R99 ;  /* 0x0000006310637220 */ /* 0x000fe20000400000 */
[----:B------:R-:W-:Y:S02]  /*7940*/  HADD2.F32 R150, -RZ, R152.H1_H1 ;  /* 0x30000098ff967230 */ /* 0x000fe40000004100 */
[----:B------:R-:W-:Y:S01]  /*7950*/  FFMA R98, R13, UR45, R98 ;  /* 0x0000002d0d627c23 */ /* 0x000fe20008000062 */
[----:B------:R-:W-:Y:S01]  /*7960*/  HADD2.F32 R152, -RZ, R6.H1_H1 ;  /* 0x30000006ff987230 */ /* 0x000fe20000004100 */
[----:B------:R-:W-:Y:S01]  /*7970*/  F2FP.F16.E4M3.UNPACK_B R6, R161 ;  /* 0x000000a1ff06723e */ /* 0x000fe200020006ff */
[----:B------:R-:W-:Y:S02]  /*7980*/  HADD2.F32 R170, -RZ, R5.H1_H1 ;  /* 0x30000005ffaa7230 */ /* 0x000fe40000004100 */
[----:B------:R-:W-:Y:S01]  /*7990*/  FFMA R99, R12, UR45, R99 ;  /* 0x0000002d0c637c23 */ /* 0x000fe20008000063 */
[----:B------:R-:W-:Y:S01]  /*79a0*/  FFMA R100, R15, UR45, R100 ;  /* 0x0000002d0f647c23 */ /* 0x000fe20008000064 */
[----:B------:R-:W-:Y:S01]  /*79b0*/  FFMA R101, R14, UR45, R101 ;  /* 0x0000002d0e657c23 */ /* 0x000fe20008000065 */
[--C-:B------:R-:W-:Y:S02]  /*79c0*/  HADD2.F32 R161, -RZ, R6.reuse.H0_H0 ;  /* 0x20000006ffa17230 */ /* 0x100fe40000004100 */
[C---:B------:R-:W-:Y:S01]  /*79d0*/  FMUL R102, R16.reuse, R102 ;  /* 0x0000006610667220 */ /* 0x040fe20000400000 */
[----:B------:R-:W-:Y:S01]  /*79e0*/  HADD2.F32 R160, -RZ, R6.H1_H1 ;  /* 0x30000006ffa07230 */ /* 0x000fe20000004100 */
[----:B------:R-:W-:Y:S01]  /*79f0*/  F2FP.F16.E4M3.UNPACK_B R6, R169 ;  /* 0x000000a9ff06723e */ /* 0x000fe200020006ff */
[C---:B------:R-:W-:Y:S01]  /*7a00*/  FMUL R103, R16.reuse, R103 ;  /* 0x0000006710677220 */ /* 0x040fe20000400000 */
[----:B------:R-:W-:Y:S01]  /*7a10*/  FFMA R102, R19, UR45, R102 ;  /* 0x0000002d13667c23 */ /* 0x000fe20008000066 */
[C---:B------:R-:W-:Y:S01]  /*7a20*/  FMUL R90, R16.reuse, R90 ;  /* 0x0000005a105a7220 */ /* 0x040fe20000400000 */
[----:B------:R-:W-:Y:S01]  /*7a30*/  FMUL R91, R16, R91 ;  /* 0x0000005b105b7220 */ /* 0x000fe20000400000 */
[--C-:B------:R-:W-:Y:S02]  /*7a40*/  HADD2.F32 R169, -RZ, R6.reuse.H0_H0 ;  /* 0x20000006ffa97230 */ /* 0x100fe40000004100 */
[----:B------:R-:W-:Y:S01]  /*7a50*/  FFMA R103, R18, UR45, R103 ;  /* 0x0000002d12677c23 */ /* 0x000fe20008000067 */
[----:B------:R-:W-:Y:S02]  /*7a60*/  HADD2.F32 R168, -RZ, R6.H1_H1 ;  /* 0x30000006ffa87230 */ /* 0x000fe40000004100 */
[----:B------:R-:W-:Y:S01]  /*7a70*/  FFMA R88, R21, UR45, R88 ;  /* 0x0000002d15587c23 */ /* 0x000fe20008000058 */
[----:B------:R-:W-:Y:S01]  /*7a80*/  F2FP.F16.E4M3.UNPACK_B R176, R176.H1 ;  /* 0x000000b0ffb0723e */ /* 0x000fe200030006ff */
[----:B------:R-:W-:Y:S01]  /*7a90*/  LDTM.16dp32bit_t0_t15.x8 R4, tmem[UR4+0xa0] ;  /* 0x0000a004000479ee */ /* 0x000fe20008980000 */
[----:B------:R-:W1:Y:S01]  /*7aa0*/  LDTM.16dp32bit_t16_t31.x8 R4, tmem[UR4+0xa8] ;  /* 0x0000a804000479ee */ /* 0x000e6200089a0000 */
[----:B------:R-:W-:Y:S01]  /*7ab0*/  NOP ;  /* 0x0000000000007918 */ /* 0x000fe20000000000 */
[----:B------:R-:W-:Y:S01]  /*7ac0*/  FFMA R89, R20, UR45, R89 ;  /* 0x0000002d14597c23 */ /* 0x000fe20008000059 */
[----:B------:R-:W-:Y:S01]  /*7ad0*/  UIADD3 UR4, UPT, UPT, UR5, 0xc0, URZ ;  /* 0x000000c005047890 */ /* 0x000fe2000fffe0ff */
[----:B------:R-:W-:Y:S01]  /*7ae0*/  F2FP.SATFINITE.E4M3.F32.PACK_AB_MERGE_C R15, R103, R102, RZ ;  /* 0x00000066670f723e */ /* 0x000fe200048070ff */
[----:B------:R-:W-:Y:S01]  /*7af0*/  FFMA R90, R23, UR45, R90 ;  /* 0x0000002d175a7c23 */ /* 0x000fe2000800005a */
[----:B------:R-:W-:Y:S01]  /*7b00*/  FFMA R91, R22, UR45, R91 ;  /* 0x0000002d165b7c23 */ /* 0x000fe2000800005b */
[----:B------:R-:W-:Y:S01]  /*7b10*/  UPRMT UR4, UR60, 0x654, UR4 ;  /* 0x000006543c047896 */ /* 0x000fe20008000004 */
[----:B------:R-:W-:Y:S01]  /*7b20*/  F2FP.SATFINITE.E4M3.F32.PACK_AB_MERGE_C R15, R101, R100, R15 ;  /* 0x00000064650f723e */ /* 0x000fe2000480700f */
[----:B------:R-:W-:Y:S01]  /*7b30*/  FFMA R92, R105, UR45, R92 ;  /* 0x0000002d695c7c23 */ /* 0x000fe2000800005c */
[----:B------:R-:W-:Y:S01]  /*7b40*/  FFMA R93, R104, UR45, R93 ;  /* 0x0000002d685d7c23 */ /* 0x000fe2000800005d */
[----:B------:R-:W-:Y:S01]  /*7b50*/  F2FP.SATFINITE.E4M3.F32.PACK_AB_MERGE_C R20, R91, R90, RZ ;  /* 0x0000005a5b14723e */ /* 0x000fe200048070ff */
[--C-:B------:R-:W-:Y:S02]  /*7b60*/  HADD2.F32 R175, -RZ, R176.reuse.H0_H0 ;  /* 0x200000b0ffaf7230 */ /* 0x100fe40000004100 */
[C---:B------:R-:W-:Y:S01]  /*7b70*/  FMUL R94, R16.reuse, R94 ;  /* 0x0000005e105e7220 */ /* 0x040fe20000400000 */
[----:B------:R-:W-:Y:S01]  /*7b80*/  HADD2.F32 R174, -RZ, R176.H1_H1 ;  /* 0x300000b0ffae7230 */ /* 0x000fe20000004100 */
[----:B------:R-:W-:Y:S01]  /*7b90*/  F2FP.SATFINITE.E4M3.F32.PACK_AB_MERGE_C R20, R89, R88, R20 ;  /* 0x000000585914723e */ /* 0x000fe20004807014 */
[----:B-1----:R-:W-:Y:S01]  /*7ba0*/  SYNCS.ARRIVE.TRANS64.RED.A1T0 RZ, [UR4], RZ ;  /* 0x000000ffffff79a7 */ /* 0x002fe20008100404 */
[----:B------:R-:W-:Y:S01]  /*7bb0*/  F2FP.F16.E4M3.UNPACK_B R176, R177 ;  /* 0x000000b1ffb0723e */ /* 0x000fe200020006ff */
[----:B------:R-:W-:Y:S01]  /*7bc0*/  FFMA R94, R107, UR45, R94 ;  /* 0x0000002d6b5e7c23 */ /* 0x000fe2000800005e */
[C---:B------:R-:W-:Y:S01]  /*7bd0*/  FMUL R95, R16.reuse, R95 ;  /* 0x0000005f105f7220 */ /* 0x040fe20000400000 */
[C---:B------:R-:W-:Y:S01]  /*7be0*/  FMUL R82, R16.reuse, R82 ;  /* 0x0000005210527220 */ /* 0x040fe20000400000 */
[----:B------:R-:W-:Y:S01]  /*7bf0*/  FMUL R83, R16, R83 ;  /* 0x0000005310537220 */ /* 0x000fe20000400000 */
[--C-:B------:R-:W-:Y:S02]  /*7c00*/  HADD2.F32 R3, -RZ, R176.reuse.H0_H0 ;  /* 0x200000b0ff037230 */ /* 0x100fe40000004100 */
[----:B------:R-:W-:Y:S01]  /*7c10*/  FFMA R95, R106, UR45, R95 ;  /* 0x0000002d6a5f7c23 */ /* 0x000fe2000800005f */
[----:B------:R-:W-:Y:S01]  /*7c20*/  FFMA R80, R109, UR45, R80 ;  /* 0x0000002d6d507c23 */ /* 0x000fe20008000050 */
[----:B------:R-:W-:Y:S01]  /*7c30*/  FFMA R81, R108, UR45, R81 ;  /* 0x0000002d6c517c23 */ /* 0x000fe20008000051 */
[----:B------:R-:W-:Y:S01]  /*7c40*/  HADD2.F32 R0, -RZ, R176.H1_H1 ;  /* 0x300000b0ff007230 */ /* 0x000fe20000004100 */
[----:B------:R-:W-:Y:S01]  /*7c50*/  F2FP.SATFINITE.E4M3.F32.PACK_AB_MERGE_C R176, R99, R98, RZ ;  /* 0x0000006263b0723e */ /* 0x000fe200048070ff */
[----:B------:R-:W-:Y:S01]  /*7c60*/  FFMA R82, R111, UR45, R82 ;  /* 0x0000002d6f527c23 */ /* 0x000fe20008000052 */
[----:B------:R-:W-:Y:S01]  /*7c70*/  F2FP.SATFINITE.E4M3.F32.PACK_AB_MERGE_C R21, R95, R94, RZ ;  /* 0x0000005e5f15723e */ /* 0x000fe200048070ff */
[----:B------:R-:W-:Y:S01]  /*7c80*/  FFMA R83, R110, UR45, R83 ;  /* 0x0000002d6e537c23 */ /* 0x000fe20008000053 */
[----:B------:R-:W-:Y:S01]  /*7c90*/  F2FP.SATFINITE.E4M3.F32.PACK_AB_MERGE_C R14, R97, R96, R176 ;  /* 0x00000060610e723e */ /* 0x000fe200048070b0 */
[----:B------:R-:W-:Y:S01]  /*7ca0*/  FFMA R84, R113, UR45, R84 ;  /* 0x0000002d71547c23 */ /* 0x000fe20008000054 */
[----:B------:R-:W-:Y:S01]  /*7cb0*/  F2FP.SATFINITE.E4M3.F32.PACK_AB_MERGE_C R21, R93, R92, R21 ;  /* 0x0000005c5d15723e */ /* 0x000fe20004807015 */
[----:B------:R-:W-:Y:S01]  /*7cc0*/  FFMA R85, R112, UR45, R85 ;  /* 0x0000002d70557c23 */ /* 0x000fe20008000055 */
[----:B------:R-:W-:Y:S01]  /*7cd0*/  F2FP.SATFINITE.E4M3.F32.PACK_AB_MERGE_C R19, R83, R82, RZ ;  /* 0x000000525313723e */ /* 0x000fe200048070ff */
[----:B------:R1:W-:Y:S01]  /*7ce0*/  STS.64 [R182+UR63+0x2d80], R14 ;  /* 0x002d800eb6007988 */ /* 0x0003e20008000a3f */
[C---:B------:R-:W-:Y:S01]  /*7cf0*/  FMUL R4, R16.reuse, R4 ;  /* 0x0000000410047220 */ /* 0x040fe20000400000 */
[C---:B------:R-:W-:Y:S01]  /*7d00*/  FMUL R5, R16.reuse, R5 ;  /* 0x0000000510057220 */ /* 0x040fe20000400000 */
[C---:B------:R-:W-:Y:S01]  /*7d10*/  FMUL R6, R16.reuse, R6 ;  /* 0x0000000610067220 */ /* 0x040fe20000400000 */
[C---:B------:R-:W-:Y:S01]  /*7d20*/  FMUL R7, R16.reuse, R7 ;  /* 0x0000000710077220 */ /* 0x040fe20000400000 */
[C---:B------:R-:W-:Y:S01]  /*7d30*/  FMUL R8, R16.reuse, R8 ;  /* 0x0000000810087220 */ /* 0x040fe20000400000 */
[----:B------:R3:W-:Y:S01]  /*7d40*/  STS.64 [R182+UR63+0x3180], R20 ;  /* 0x00318014b6007988 */ /* 0x0007e20008000a3f */
[C---:B------:R-:W-:Y:S01]  /*7d50*/  FMUL R9, R16.reuse, R9 ;  /* 0x0000000910097220 */ /* 0x040fe20000400000 */
[C---:B------:R-:W-:Y:S01]  /*7d60*/  FMUL R86, R16.reuse, R86 ;  /* 0x0000005610567220 */ /* 0x040fe20000400000 */
[C---:B------:R-:W-:Y:S01]  /*7d70*/  FMUL R87, R16.reuse, R87 ;  /* 0x0000005710577220 */ /* 0x040fe20000400000 */
[C---:B------:R-:W-:Y:S01]  /*7d80*/  FMUL R74, R16.reuse, R74 ;  /* 0x0000004a104a7220 */ /* 0x040fe20000400000 */
[----:B------:R-:W-:Y:S01]  /*7d90*/  FMUL R75, R16, R75 ;  /* 0x0000004b104b7220 */ /* 0x000fe20000400000 */
[----:B------:R-:W-:Y:S01]  /*7da0*/  FFMA R86, R115, UR45, R86 ;  /* 0x0000002d73567c23 */ /* 0x000fe20008000056 */
[----:B------:R-:W-:Y:S01]  /*7db0*/  FFMA R87, R114, UR45, R87 ;  /* 0x0000002d72577c23 */ /* 0x000fe20008000057 */
[----:B------:R-:W-:Y:S01]  /*7dc0*/  FFMA R72, R117, UR45, R72 ;  /* 0x0000002d75487c23 */ /* 0x000fe20008000048 */
[----:B------:R-:W-:Y:S01]  /*7dd0*/  FFMA R73, R116, UR45, R73 ;  /* 0x0000002d74497c23 */ /* 0x000fe20008000049 */
[----:B------:R-:W-:Y:S01]  /*7de0*/  FFMA R74, R119, UR45, R74 ;  /* 0x0000002d774a7c23 */ /* 0x000fe2000800004a */
[----:B------:R-:W-:Y:S01]  /*7df0*/  FFMA R75, R118, UR45, R75 ;  /* 0x0000002d764b7c23 */ /* 0x000fe2000800004b */
[----:B------:R-:W-:Y:S01]  /*7e00*/  FFMA R76, R121, UR45, R76 ;  /* 0x0000002d794c7c23 */ /* 0x000fe2000800004c */
[----:B------:R-:W-:Y:S01]  /*7e10*/  FFMA R77, R120, UR45, R77 ;  /* 0x0000002d784d7c23 */ /* 0x000fe2000800004d */
[----:B------:R-:W-:Y:S01]  /*7e20*/  F2FP.SATFINITE.E4M3.F32.PACK_AB_MERGE_C R22, R87, R86, RZ ;  /* 0x000000565716723e */ /* 0x000fe200048070ff */
[C---:B------:R-:W-:Y:S01]  /*7e30*/  FMUL R78, R16.reuse, R78 ;  /* 0x0000004e104e7220 */ /* 0x040fe20000400000 */
[----:B------:R-:W-:Y:S01]  /*7e40*/  F2FP.SATFINITE.E4M3.F32.PACK_AB_MERGE_C R23, R75, R74, RZ ;  /* 0x0000004a4b17723e */ /* 0x000fe200048070ff */
[C---:B------:R-:W-:Y:S01]  /*7e50*/  FMUL R79, R16.reuse, R79 ;  /* 0x0000004f104f7220 */ /* 0x040fe20000400000 */
[C---:B------:R-:W-:Y:S01]  /*7e60*/  FMUL R66, R16.reuse, R66 ;  /* 0x0000004210427220 */ /* 0x040fe20000400000 */
[----:B------:R-:W-:Y:S01]  /*7e70*/  FFMA R78, R123, UR45, R78 ;  /* 0x0000002d7b4e7c23 */ /* 0x000fe2000800004e */
[----:B------:R-:W-:Y:S01]  /*7e80*/  FMUL R67, R16, R67 ;  /* 0x0000004310437220 */ /* 0x000fe20000400000 */
[----:B-1----:R-:W-:Y:S01]  /*7e90*/  F2FP.SATFINITE.E4M3.F32.PACK_AB_MERGE_C R15, R85, R84, R22 ;  /* 0x00000054550f723e */ /* 0x002fe20004807016 */
[----:B------:R-:W-:Y:S01]  /*7ea0*/  FFMA R79, R122, UR45, R79 ;  /* 0x0000002d7a4f7c23 */ /* 0x000fe2000800004f */
[----:B------:R-:W-:Y:S01]  /*7eb0*/  F2FP.SATFINITE.E4M3.F32.PACK_AB_MERGE_C R14, R81, R80, R19 ;  /* 0x00000050510e723e */ /* 0x000fe20004807013 */
[----:B------:R-:W-:Y:S01]  /*7ec0*/  FFMA R64, R125, UR45, R64 ;  /* 0x0000002d7d407c23 */ /* 0x000fe20008000040 */
[----:B------:R-:W-:Y:S01]  /*7ed0*/  FFMA R65, R124, UR45, R65 ;  /* 0x0000002d7c417c23 */ /* 0x000fe20008000041 */
[----:B------:R-:W-:Y:S01]  /*7ee0*/  FFMA R66, R127, UR45, R66 ;  /* 0x0000002d7f427c23 */ /* 0x000fe20008000042 */
[----:B---3--:R-:W-:Y:S01]  /*7ef0*/  F2FP.SATFINITE.E4M3.F32.PACK_AB_MERGE_C R20, R73, R72, R23 ;  /* 0x000000484914723e */ /* 0x008fe20004807017 */
[----:B------:R1:W-:Y:S01]  /*7f00*/  STS.64 [R182+UR63+0x3580], R14 ;  /* 0x0035800eb6007988 */ /* 0x0003e20008000a3f */
[----:B------:R-:W-:Y:S01]  /*7f10*/  F2FP.SATFINITE.E4M3.F32.PACK_AB_MERGE_C R21, R79, R78, RZ ;  /* 0x0000004e4f15723e */ /* 0x000fe200048070ff */
[----:B------:R-:W-:Y:S01]  /*7f20*/  FFMA R67, R126, UR45, R67 ;  /* 0x0000002d7e437c23 */ /* 0x000fe20008000043 */
[----:B------:R-:W-:Y:S01]  /*7f30*/  FFMA R68, R129, UR45, R68 ;  /* 0x0000002d81447c23 */ /* 0x000fe20008000044 */
[----:B------:R-:W-:Y:S01]  /*7f40*/  FFMA R69, R128, UR45, R69 ;  /* 0x0000002d80457c23 */ /* 0x000fe20008000045 */
[----:B------:R-:W-:Y:S01]  /*7f50*/  F2FP.SATFINITE.E4M3.F32.PACK_AB_MERGE_C R21, R77, R76, R21 ;  /* 0x0000004c4d15723e */ /* 0x000fe20004807015 */
[C---:B------:R-:W-:Y:S01]  /*7f60*/  FMUL R70, R16.reuse, R70 ;  /* 0x0000004610467220 */ /* 0x040fe20000400000 */
[----:B------:R-:W-:Y:S01]  /*7f70*/  F2FP.SATFINITE.E4M3.F32.PACK_AB_MERGE_C R22, R67, R66, RZ ;  /* 0x000000424316723e */ /* 0x000fe200048070ff */
[C---:B------:R-:W-:Y:S01]  /*7f80*/  FMUL R71, R16.reuse, R71 ;  /* 0x0000004710477220 */ /* 0x040fe20000400000 */
[----:B------:R-:W-:Y:S01]  /*7f90*/  FMUL R58, R16, R58 ;  /* 0x0000003a103a7220 */ /* 0x000fe20000400000 */
[----:B------:R3:W-:Y:S01]  /*7fa0*/  STS.64 [R182+UR63+0x3980], R20 ;  /* 0x00398014b6007988 */ /* 0x0007e20008000a3f */
[----:B------:R-:W-:Y:S01]  /*7fb0*/  F2FP.SATFINITE.E4M3.F32.PACK_AB_MERGE_C R22, R65, R64, R22 ;  /* 0x000000404116723e */ /* 0x000fe20004807016 */
[----:B------:R-:W-:Y:S01]  /*7fc0*/  FFMA R70, R131, UR45, R70 ;  /* 0x0000002d83467c23 */ /* 0x000fe20008000046 */
[----:B------:R-:W-:Y:S01]  /*7fd0*/  FFMA R71, R130, UR45, R71 ;  /* 0x0000002d82477c23 */ /* 0x000fe20008000047 */
[----:B------:R-:W-:Y:S01]  /*7fe0*/  FFMA R56, R133, UR45, R56 ;  /* 0x0000002d85387c23 */ /* 0x000fe20008000038 */
[----:B------:R-:W-:Y:S01]  /*7ff0*/  FFMA R57, R132, UR45, R57 ;  /* 0x0000002d84397c23 */ /* 0x000fe20008000039 */
[----:B------:R-:W-:Y:S01]  /*8000*/  FFMA R58, R135, UR45, R58 ;  /* 0x0000002d873a7c23 */ /* 0x000fe2000800003a */
[C---:B------:R-:W-:Y:S01]  /*8010*/  FMUL R59, R16.reuse, R59 ;  /* 0x0000003b103b7220 */ /* 0x040fe20000400000 */
[----:B------:R-:W-:Y:S01]  /*8020*/  F2FP.SATFINITE.E4M3.F32.PACK_AB_MERGE_C R23, R71, R70, RZ ;  /* 0x000000464717723e */ /* 0x000fe200048070ff */
[C---:B------:R-:W-:Y:S01]  /*8030*/  FMUL R62, R16.reuse, R62 ;  /* 0x0000003e103e7220 */ /* 0x040fe20000400000 */
[----:B------:R-:W-:Y:S01]  /*8040*/  FMUL R63, R16, R63 ;  /* 0x0000003f103f7220 */ /* 0x000fe20000400000 */
[----:B------:R-:W-:Y:S01]  /*8050*/  FFMA R59, R134, UR45, R59 ;  /* 0x0000002d863b7c23 */ /* 0x000fe2000800003b */
[----:B------:R-:W-:Y:S01]  /*8060*/  F2FP.SATFINITE.E4M3.F32.PACK_AB_MERGE_C R23, R69, R68, R23 ;  /* 0x000000444517723e */ /* 0x000fe20004807017 */
[----:B------:R-:W-:Y:S01]  /*8070*/  FFMA R60, R137, UR45, R60 ;  /* 0x0000002d893c7c23 */ /* 0x000fe2000800003c */
[----:B------:R-:W-:Y:S01]  /*8080*/  FFMA R61, R136, UR45, R61 ;  /* 0x0000002d883d7c23 */ /* 0x000fe2000800003d */
[----:B------:R-:W-:Y:S01]  /*8090*/  FFMA R62, R139, UR45, R62 ;  /* 0x0000002d8b3e7c23 */ /* 0x000fe2000800003e */
[----:B------:R-:W-:Y:S01]  /*80a0*/  F2FP.SATFINITE.E4M3.F32.PACK_AB_MERGE_C R104, R59, R58, RZ ;  /* 0x0000003a3b68723e */ /* 0x000fe200048070ff */
[----:B------:R2:W-:Y:S01]  /*80b0*/  STS.64 [R182+UR63+0x3d80], R22 ;  /* 0x003d8016b6007988 */ /* 0x0005e20008000a3f */
[----:B------:R-:W-:Y:S01]  /*80c0*/  FFMA R63, R138, UR45, R63 ;  /* 0x0000002d8a3f7c23 */ /* 0x000fe2000800003f */
[----:B------:R-:W-:Y:S01]  /*80d0*/  FFMA R48, R141, UR45, R48 ;  /* 0x0000002d8d307c23 */ /* 0x000fe20008000030 */
[----:B------:R-:W-:Y:S01]  /*80e0*/  F2FP.SATFINITE.E4M3.F32.PACK_AB_MERGE_C R104, R57, R56, R104 ;  /* 0x000000383968723e */ /* 0x000fe20004807068 */
        /* <DEDUP_REMOVED lines=10> */
[----:B------:R-:W-:Y:S01]  /*8190*/  FFMA R54, R147, UR45, R54 ;  /* 0x0000002d93367c23 */ /* 0x000fe20008000036 */
[----:B------:R2:W-:Y:S01]  /*81a0*/  STS.64 [R182+UR63+0x4180], R104 ;  /* 0x00418068b6007988 */ /* 0x0005e20008000a3f */
[----:B------:R-:W-:Y:S01]  /*81b0*/  F2FP.SATFINITE.E4M3.F32.PACK_AB_MERGE_C R19, R51, R50, RZ ;  /* 0x000000323313723e */ /* 0x000fe200048070ff */
[C---:B------:R-:W-:Y:S01]  /*81c0*/  FMUL R55, R16.reuse, R55 ;  /* 0x0000003710377220 */ /* 0x040fe20000400000 */
[C---:B------:R-:W-:Y:S01]  /*81d0*/  FMUL R42, R16.reuse, R42 ;  /* 0x0000002a102a7220 */ /* 0x040fe20000400000 */
[----:B------:R-:W-:Y:S01]  /*81e0*/  FMUL R43, R16, R43 ;  /* 0x0000002b102b7220 */ /* 0x000fe20000400000 */
[----:B-1----:R-:W-:Y:S01]  /*81f0*/  F2FP.SATFINITE.E4M3.F32.PACK_AB_MERGE_C R14, R49, R48, R19 ;  /* 0x00000030310e723e */ /* 0x002fe20004807013 */
[----:B------:R-:W-:Y:S01]  /*8200*/  FFMA R55, R146, UR45, R55 ;  /* 0x0000002d92377c23 */ /* 0x000fe20008000037 */
[----:B------:R-:W-:Y:S01]  /*8210*/  FFMA R40, R149, UR45, R40 ;  /* 0x0000002d95287c23 */ /* 0x000fe20008000028 */
[----:B------:R-:W-:Y:S01]  /*8220*/  FFMA R41, R148, UR45, R41 ;  /* 0x0000002d94297c23 */ /* 0x000fe20008000029 */
[----:B------:R-:W-:Y:S01]  /*8230*/  FFMA R42, R151, UR45, R42 ;  /* 0x0000002d972a7c23 */ /* 0x000fe2000800002a */
[----:B------:R-:W-:Y:S01]  /*8240*/  FMUL R46, R16, R46 ;  /* 0x0000002e102e7220 */ /* 0x000fe20000400000 */
[----:B------:R-:W-:Y:S01]  /*8250*/  FFMA R43, R150, UR45, R43 ;  /* 0x0000002d962b7c23 */ /* 0x000fe2000800002b */
[----:B------:R-:W-:Y:S01]  /*8260*/  FMUL R47, R16, R47 ;  /* 0x0000002f102f7220 */ /* 0x000fe20000400000 */
        /* <DEDUP_REMOVED lines=25> */
[----:B------:R-:W-:Y:S01]  /*8400*/  F2FP.F16.E4M3.UNPACK_B R177, R177.H1 ;  /* 0x000000b1ffb1723e */ /* 0x000fe200030006ff */
[----:B------:R-:W-:Y:S01]  /*8410*/  FFMA R29, R168, UR45, R29 ;  /* 0x0000002da81d7c23 */ /* 0x000fe2000800001d */
[----:B------:R-:W-:Y:S01]  /*8420*/  FFMA R30, R171, UR45, R30 ;  /* 0x0000002dab1e7c23 */ /* 0x000fe2000800001e */
[----:B------:R-:W-:Y:S01]  /*8430*/  FFMA R31, R170, UR45, R31 ;  /* 0x0000002daa1f7c23 */ /* 0x000fe2000800001f */
[----:B------:R-:W-:Y:S01]  /*8440*/  FFMA R4, R173, UR45, R4 ;  /* 0x0000002dad047c23 */ /* 0x000fe20008000004 */
[----:B------:R-:W-:Y:S01]  /*8450*/  FFMA R5, R172, UR45, R5 ;  /* 0x0000002dac057c23 */ /* 0x000fe20008000005 */
[--C-:B------:R-:W-:Y:S02]  /*8460*/  HADD2.F32 R13, -RZ, R177.reuse.H0_H0 ;  /* 0x200000b1ff0d7230 */ /* 0x100fe40000004100 */
[----:B------:R-:W-:Y:S01]  /*8470*/  FFMA R6, R175, UR45, R6 ;  /* 0x0000002daf067c23 */ /* 0x000fe20008000006 */
[----:B------:R-:W-:Y:S02]  /*8480*/  HADD2.F32 R12, -RZ, R177.H1_H1 ;  /* 0x300000b1ff0c7230 */ /* 0x000fe40000004100 */
[----:B------:R-:W-:Y:S01]  /*8490*/  FMUL R10, R16, R10 ;  /* 0x0000000a100a7220 */ /* 0x000fe20000400000 */
[----:B------:R-:W-:Y:S01]  /*84a0*/  FFMA R7, R174, UR45, R7 ;  /* 0x0000002dae077c23 */ /* 0x000fe20008000007 */
[----:B------:R-:W-:Y:S01]  /*84b0*/  FMUL R11, R16, R11 ;  /* 0x0000000b100b7220 */ /* 0x000fe20000400000 */
[----:B------:R-:W-:Y:S01]  /*84c0*/  FFMA R8, R3, UR45, R8 ;  /* 0x0000002d03087c23 */ /* 0x000fe20008000008 */
[----:B------:R-:W-:Y:S01]  /*84d0*/  FFMA R9, R0, UR45, R9 ;  /* 0x0000002d00097c23 */ /* 0x000fe20008000009 */
[----:B------:R-:W-:Y:S01]  /*84e0*/  FFMA R10, R13, UR45, R10 ;  /* 0x0000002d0d0a7c23 */ /* 0x000fe2000800000a */
[----:B------:R-:W-:Y:S01]  /*84f0*/  FFMA R11, R12, UR45, R11 ;  /* 0x0000002d0c0b7c23 */ /* 0x000fe2000800000b */
[----:B------:R-:W-:Y:S01]  /*8500*/  F2FP.SATFINITE.E4M3.F32.PACK_AB_MERGE_C R3, R7, R6, RZ ;  /* 0x000000060703723e */ /* 0x000fe200048070ff */
[----:B------:R-:W-:Y:S01]  /*8510*/  UIADD3 UR44, UPT, UPT, UR44, 0x1, URZ ;  /* 0x000000012c2c7890 */ /* 0x000fe2000fffe0ff */
[----:B------:R-:W-:Y:S01]  /*8520*/  F2FP.SATFINITE.E4M3.F32.PACK_AB_MERGE_C R15, R55, R54, RZ ;  /* 0x00000036370f723e */ /* 0x000fe200048070ff */
[----:B------:R-:W-:Y:S01]  /*8530*/  BSSY.RECONVERGENT B0, `(.L_x_106) ;  /* 0x000005a000007945 */ /* 0x000fe20003800200 */
[----:B---3--:R-:W-:Y:S02]  /*8540*/  F2FP.SATFINITE.E4M3.F32.PACK_AB_MERGE_C R20, R43, R42, RZ ;  /* 0x0000002a2b14723e */ /* 0x008fe400048070ff */
[----:B------:R-:W-:Y:S02]  /*8550*/  F2FP.SATFINITE.E4M3.F32.PACK_AB_MERGE_C R21, R47, R46, RZ ;  /* 0x0000002e2f15723e */ /* 0x000fe400048070ff */
[----:B--2---:R-:W-:Y:S02]  /*8560*/  F2FP.SATFINITE.E4M3.F32.PACK_AB_MERGE_C R22, R35, R34, RZ ;  /* 0x000000222316723e */ /* 0x004fe400048070ff */
[----:B------:R-:W-:Y:S02]  /*8570*/  F2FP.SATFINITE.E4M3.F32.PACK_AB_MERGE_C R23, R39, R38, RZ ;  /* 0x000000262717723e */ /* 0x000fe400048070ff */
[----:B------:R-:W-:Y:S02]  /*8580*/  F2FP.SATFINITE.E4M3.F32.PACK_AB_MERGE_C R26, R27, R26, RZ ;  /* 0x0000001a1b1a723e */ /* 0x000fe400048070ff */
[----:B------:R-:W-:Y:S02]  /*8590*/  F2FP.SATFINITE.E4M3.F32.PACK_AB_MERGE_C R30, R31, R30, RZ ;  /* 0x0000001e1f1e723e */ /* 0x000fe400048070ff */
[----:B------:R-:W-:Y:S02]  /*85a0*/  F2FP.SATFINITE.E4M3.F32.PACK_AB_MERGE_C R10, R11, R10, RZ ;  /* 0x0000000a0b0a723e */ /* 0x000fe400048070ff */
[----:B------:R-:W-:Y:S02]  /*85b0*/  F2FP.SATFINITE.E4M3.F32.PACK_AB_MERGE_C R4, R5, R4, R3 ;  /* 0x000000040504723e */ /* 0x000fe40004807003 */
[----:B------:R-:W-:Y:S02]  /*85c0*/  F2FP.SATFINITE.E4M3.F32.PACK_AB_MERGE_C R15, R53, R52, R15 ;  /* 0x00000034350f723e */ /* 0x000fe4000480700f */
[----:B------:R-:W-:Y:S02]  /*85d0*/  F2FP.SATFINITE.E4M3.F32.PACK_AB_MERGE_C R20, R41, R40, R20 ;  /* 0x000000282914723e */ /* 0x000fe40004807014 */
[----:B------:R-:W-:Y:S01]  /*85e0*/  F2FP.SATFINITE.E4M3.F32.PACK_AB_MERGE_C R21, R45, R44, R21 ;  /* 0x0000002c2d15723e */ /* 0x000fe20004807015 */
[----:B------:R1:W-:Y:S01]  /*85f0*/  STS.64 [R182+UR63+0x4580], R14 ;  /* 0x0045800eb6007988 */ /* 0x0003e20008000a3f */
[----:B------:R-:W-:Y:S02]  /*8600*/  F2FP.SATFINITE.E4M3.F32.PACK_AB_MERGE_C R22, R33, R32, R22 ;  /* 0x000000202116723e */ /* 0x000fe40004807016 */
[----:B------:R-:W-:Y:S02]  /*8610*/  F2FP.SATFINITE.E4M3.F32.PACK_AB_MERGE_C R23, R37, R36, R23 ;  /* 0x000000242517723e */ /* 0x000fe40004807017 */
[----:B------:R-:W-:Y:S01]  /*8620*/  F2FP.SATFINITE.E4M3.F32.PACK_AB_MERGE_C R6, R25, R24, R26 ;  /* 0x000000181906723e */ /* 0x000fe2000480701a */
[----:B------:R1:W-:Y:S01]  /*8630*/  STS.64 [R182+UR63+0x4980], R20 ;  /* 0x00498014b6007988 */ /* 0x0003e20008000a3f */
[----:B------:R-:W-:Y:S02]  /*8640*/  F2FP.SATFINITE.E4M3.F32.PACK_AB_MERGE_C R7, R29, R28, R30 ;  /* 0x0000001c1d07723e */ /* 0x000fe4000480701e */
[----:B------:R-:W-:Y:S03]  /*8650*/  F2FP.SATFINITE.E4M3.F32.PACK_AB_MERGE_C R5, R9, R8, R10 ;  /* 0x000000080905723e */ /* 0x000fe6000480700a */
[----:B------:R1:W-:Y:S06]  /*8660*/  STS.64 [R182+UR63+0x4d80], R22 ;  /* 0x004d8016b6007988 */ /* 0x0003ec0008000a3f */
[----:B------:R1:W-:Y:S06]  /*8670*/  STS.64 [R182+UR63+0x5180], R6 ;  /* 0x00518006b6007988 */ /* 0x0003ec0008000a3f */
[----:B------:R1:W-:Y:S01]  /*8680*/  STS.64 [R182+UR63+0x5580], R4 ;  /* 0x00558004b6007988 */ /* 0x0003e20008000a3f */
[----:B------:R-:W-:Y:S01]  /*8690*/  @!PT LDS RZ, [RZ] ;  /* 0x00000000fffff984 */ /* 0x000fe20000000800 */
[----:B------:R-:W-:Y:S01]  /*86a0*/  @!PT LDS RZ, [RZ] ;  /* 0x00000000fffff984 */ /* 0x000fe20000000800 */
[----:B------:R-:W-:Y:S01]  /*86b0*/  @!PT LDS RZ, [RZ] ;  /* 0x00000000fffff984 */ /* 0x000fe20000000800 */
[----:B------:R-:W-:Y:S01]  /*86c0*/  @!PT LDS RZ, [RZ] ;  /* 0x00000000fffff984 */ /* 0x000fe20000000800 */
[----:B------:R2:W-:Y:S06]  /*86d0*/  MEMBAR.ALL.CTA ;  /* 0x0000000000007992 */ /* 0x0005ec0000008000 */
[----:B--2---:R-:W2:Y:S02]  /*86e0*/  FENCE.VIEW.ASYNC.S ;  /* 0x00000000000073c6 */ /* 0x004ea40000000000 */
[----:B--2---:R-:W-:Y:S06]  /*86f0*/  BAR.SYNC.DEFER_BLOCKING 0x1, 0x80 ;  /* 0x0042000000007b1d */ /* 0x004fec0000010000 */
[----:B------:R-:W-:Y:S05]  /*8700*/  @P0 BRA `(.L_x_107) ;  /* 0x0000000000f00947 */ /* 0x000fea0003800000 */
[----:B------:R-:W2:Y:S01]  /*8710*/  LDCU.64 UR70, c[0x0][0x348] ;  /* 0x00006900ff4677ac */ /* 0x000ea20008000a00 */
[----:B------:R-:W-:Y:S02]  /*8720*/  UIMAD UR21, UR58, 0xb0, URZ ;  /* 0x000000b03a1578a4 */ /* 0x000fe4000f8e02ff */
[----:B------:R-:W-:Y:S02]  /*8730*/  USHF.L.U32 UR22, UR59, 0x6, URZ ;  /* 0x000000063b167899 */ /* 0x000fe400080006ff */
[----:B------:R-:W-:Y:S01]  /*8740*/  UIADD3 UR20, UPT, UPT, UR63, 0x2d80, URZ ;  /* 0x00002d803f147890 */ /* 0x000fe2000fffe0ff */
[----:B------:R-:W-:Y:S01]  /*8750*/  UMOV UR23, UR36 ;  /* 0x0000002400177c82 */ /* 0x000fe20008000000 */
[----:B------:R-:W-:Y:S02]  /*8760*/  UIADD3 UR16, UPT, UPT, UR63, 0x3180, URZ ;  /* 0x000031803f107890 */ /* 0x000fe4000fffe0ff */
[----:B------:R-:W-:Y:S01]  /*8770*/  UIADD3 UR17, UPT, UPT, UR21, 0x10, URZ ;  /* 0x0000001015117890 */ /* 0x000fe2000fffe0ff */
[----:B------:R-:W-:Y:S01]  /*8780*/  UMOV UR19, UR36 ;  /* 0x0000002400137c82 */ /* 0x000fe20008000000 */
[----:B------:R-:W-:Y:S01]  /*8790*/  UMOV UR18, UR22 ;  /* 0x0000001600127c82 */ /* 0x000fe20008000000 */
[----:B------:R-:W-:Y:S02]  /*87a0*/  UIADD3 UR12, UPT, UPT, UR63, 0x3580, URZ ;  /* 0x000035803f0c7890 */ /* 0x000fe4000fffe0ff */
[----:B--2---:R-:W-:Y:S02]  /*87b0*/  UIADD3 UR76, UP0, UPT, UR70, 0x680, URZ ;  /* 0x00000680464c7890 */ /* 0x004fe4000ff1e0ff */
[----:B------:R-:W-:Y:S02]  /*87c0*/  UIADD3 UR13, UPT, UPT, UR21, 0x20, URZ ;  /* 0x00000020150d7890 */ /* 0x000fe4000fffe0ff */
[----:B------:R-:W-:Y:S01]  /*87d0*/  UIADD3.X UR77, UPT, UPT, URZ, UR71, URZ, UP0, !UPT ;  /* 0x00000047ff4d7290 */ /* 0x000fe200087fe4ff */
[----:B------:R-:W-:Y:S01]  /*87e0*/  UMOV UR15, UR36 ;  /* 0x00000024000f7c82 */ /* 0x000fe20008000000 */
[----:B------:R-:W-:Y:S01]  /*87f0*/  UMOV UR14, UR22 ;  /* 0x00000016000e7c82 */ /* 0x000fe20008000000 */
[----:B------:R-:W-:Y:S02]  /*8800*/  UIADD3 UR8, UPT, UPT, UR63, 0x3980, URZ ;  /* 0x000039803f087890 */ /* 0x000fe4000fffe0ff */
[----:B------:R-:W-:Y:S01]  /*8810*/  UIADD3 UR9, UPT, UPT, UR21, 0x30, URZ ;  /* 0x0000003015097890 */ /* 0x000fe2000fffe0ff */
[----:B------:R-:W-:Y:S03]  /*8820*/  UMOV UR11, UR36 ;  /* 0x00000024000b7c82 */ /* 0x000fe60008000000 */
[----:B------:R2:W-:Y:S01]  /*8830*/  UTMASTG.3D [UR20], [UR76] ;  /* 0x000000144c0073b5 */ /* 0x0005e20008010000 */
[----:B------:R-:W-:Y:S01]  /*8840*/  UMOV UR10, UR22 ;  /* 0x00000016000a7c82 */ /* 0x000fe20008000000 */
[----:B------:R-:W-:Y:S02]  /*8850*/  UIADD3 UR4, UPT, UPT, UR63, 0x3d80, URZ ;  /* 0x00003d803f047890 */ /* 0x000fe4000fffe0ff */
[----:B------:R-:W-:Y:S01]  /*8860*/  UIADD3 UR5, UPT, UPT, UR21, 0x40, URZ ;  /* 0x0000004015057890 */ /* 0x000fe2000fffe0ff */
[----:B------:R-:W-:Y:S01]  /*8870*/  UMOV UR7, UR36 ;  /* 0x0000002400077c82 */ /* 0x000fe20008000000 */
[----:B------:R-:W-:Y:S01]  /*8880*/  UMOV UR6, UR22 ;  /* 0x0000001600067c82 */ /* 0x000fe20008000000 */
[----:B------:R2:W-:Y:S01]  /*8890*/  UTMASTG.3D [UR16], [UR76] ;  /* 0x000000104c0073b5 */ /* 0x0005e20008010000 */
[----:B------:R-:W-:Y:S02]  /*88a0*/  UIADD3 UR24, UPT, UPT, UR63, 0x4180, URZ ;  /* 0x000041803f187890 */ /* 0x000fe4000fffe0ff */
[----:B------:R-:W-:Y:S01]  /*88b0*/  UIADD3 UR25, UPT, UPT, UR21, 0x50, URZ ;  /* 0x0000005015197890 */ /* 0x000fe2000fffe0ff */
[----:B------:R-:W-:Y:S01]  /*88c0*/  UMOV UR27, UR36 ;  /* 0x00000024001b7c82 */ /* 0x000fe20008000000 */
[----:B------:R-:W-:Y:S01]  /*88d0*/  UMOV UR26, UR22 ;  /* 0x00000016001a7c82 */ /* 0x000fe20008000000 */
[----:B------:R-:W-:Y:S01]  /*88e0*/  UIADD3 UR28, UPT, UPT, UR63, 0x4580, URZ ;  /* 0x000045803f1c7890 */ /* 0x000fe2000fffe0ff */
[----:B------:R2:W-:Y:S01]  /*88f0*/  UTMASTG.3D [UR12], [UR76] ;  /* 0x0000000c4c0073b5 */ /* 0x0005e20008010000 */
[----:B------:R-:W-:Y:S01]  /*8900*/  UIADD3 UR29, UPT, UPT, UR21, 0x60, URZ ;  /* 0x00000060151d7890 */ /* 0x000fe2000fffe0ff */
[----:B------:R-:W-:Y:S01]  /*8910*/  UMOV UR31, UR36 ;  /* 0x00000024001f7c82 */ /* 0x000fe20008000000 */
[----:B------:R-:W-:Y:S01]  /*8920*/  UMOV UR30, UR22 ;  /* 0x00000016001e7c82 */ /* 0x000fe20008000000 */
[----:B------:R-:W-:Y:S02]  /*8930*/  UIADD3 UR32, UPT, UPT, UR63, 0x4980, URZ ;  /* 0x000049803f207890 */ /* 0x000fe4000fffe0ff */
[----:B------:R-:W-:Y:S01]  /*8940*/  UIADD3 UR33, UPT, UPT, UR21, 0x70, URZ ;  /* 0x0000007015217890 */ /* 0x000fe2000fffe0ff */
[----:B------:R2:W-:Y:S01]  /*8950*/  UTMASTG.3D [UR8], [UR76] ;  /* 0x000000084c0073b5 */ /* 0x0005e20008010000 */
[----:B------:R-:W-:Y:S01]  /*8960*/  UMOV UR35, UR36 ;  /* 0x0000002400237c82 */ /* 0x000fe20008000000 */
[----:B------:R-:W-:Y:S01]  /*8970*/  UMOV UR34, UR22 ;  /* 0x0000001600227c82 */ /* 0x000fe20008000000 */
[----:B------:R-:W-:Y:S02]  /*8980*/  UIADD3 UR64, UPT, UPT, UR63, 0x4d80, URZ ;  /* 0x00004d803f407890 */ /* 0x000fe4000fffe0ff */
[----:B------:R-:W-:Y:S01]  /*8990*/  UIADD3 UR65, UPT, UPT, UR21, 0x80, URZ ;  /* 0x0000008015417890 */ /* 0x000fe2000fffe0ff */
[----:B------:R-:W-:Y:S01]  /*89a0*/  UMOV UR67, UR36 ;  /* 0x0000002400437c82 */ /* 0x000fe20008000000 */
        /* <DEDUP_REMOVED lines=11> */
[----:B------:R2:W-:Y:S01]  /*8a60*/  UTMASTG.3D [UR28], [UR76] ;  /* 0x0000001c4c0073b5 */ /* 0x0005e20008010000 */
[----:B------:R2:W-:Y:S01]  /*8a70*/  UTMASTG.3D [UR32], [UR76] ;  /* 0x000000204c0073b5 */ /* 0x0005e20008010000 */
[----:B------:R2:W-:Y:S01]  /*8a80*/  UTMASTG.3D [UR64], [UR76] ;  /* 0x000000404c0073b5 */ /* 0x0005e20008010000 */
[----:B------:R2:W-:Y:S03]  /*8a90*/  UTMASTG.3D [UR68], [UR76] ;  /* 0x000000444c0073b5 */ /* 0x0005e60008010000 */
[----:B------:R2:W-:Y:S01]  /*8aa0*/  UTMASTG.3D [UR72], [UR76] ;  /* 0x000000484c0073b5 */ /* 0x0005e20008010000 */
[----:B------:R0:W-:Y:S01]  /*8ab0*/  UTMACMDFLUSH ;  /* 0x00000000000079b7 */ /* 0x0001e20000000000 */
[----:B--2---:R-:W-:Y:S04]  /*8ac0*/  DEPBAR.LE SB0, 0x0 ;  /* 0x000080000000791a */ /* 0x004fe80000000000 */
.L_x_107:
[----:B------:R-:W-:Y:S05]  /*8ad0*/  BSYNC.RECONVERGENT B0 ;  /* 0x0000000000007941 */ /* 0x000fea0003800200 */
.L_x_106:
[----:B------:R-:W-:Y:S01]  /*8ae0*/  R2UR UR4, R193 ;  /* 0x00000000c10472ca */ /* 0x000fe200000e0000 */
[----:B------:R-:W-:Y:S01]  /*8af0*/  UISETP.NE.AND UP0, UPT, UR44, 0x4, UPT ;  /* 0x000000042c00788c */ /* 0x000fe2000bf05270 */
[----:B------:R-:W-:Y:S01]  /*8b00*/  R2UR UR36, R192 ;  /* 0x00000000c02472ca */ /* 0x000fe200000e0000 */
[----:B------:R-:W-:Y:S01]  /*8b10*/  UIADD3 UR58, UPT, UPT, UR42, UR46, URZ ;  /* 0x0000002e2a3a7290 */ /* 0x000fe2000fffe0ff */
[----:B------:R-:W-:Y:S01]  /*8b20*/  BAR.SYNC.DEFER_BLOCKING 0x1, 0x80 ;  /* 0x0042000000007b1d */ /* 0x000fe20000010000 */
[C---:B------:R-:W-:Y:S01]  /*8b30*/  ISETP.NE.AND P0, PT, R186.reuse, 0x2, PT ;  /* 0x00000002ba00780c */ /* 0x040fe20003f05270 */
[----:B------:R-:W-:Y:S02]  /*8b40*/  UIADD3 UR59, UPT, UPT, UR43, UR47, URZ ;  /* 0x0000002f2b3b7290 */ /* 0x000fe4000fffe0ff */
[----:B------:R-:W-:Y:S01]  /*8b50*/  USEL UR44, UR44, URZ, UP0 ;  /* 0x000000ff2c2c7287 */ /* 0x000fe20008000000 */
[----:B------:R-:W-:Y:S02]  /*8b60*/  SEL R3, RZ, 0x1, P0 ;  /* 0x00000001ff037807 */ /* 0x000fe40000000000 */
[----:B------:R-:W-:Y:S02]  /*8b70*/  SEL R186, R186, RZ, P0 ;  /* 0x000000ffbaba7207 */ /* 0x000fe40000000000 */
[----:B------:R-:W-:Y:S01]  /*8b80*/  UISETP.NE.AND UP1, UPT, UR4, URZ, UPT ;  /* 0x000000ff0400728c */ /* 0x000fe2000bf25270 */
[----:B------:R-:W-:Y:S01]  /*8b90*/  LOP3.LUT R188, R188, R3, RZ, 0x3c, !PT ;  /* 0x00000003bcbc7212 */ /* 0x000fe200078e3cff */
[----:B------:R-:W-:Y:S06]  /*8ba0*/  USEL UR4, URZ, 0x1, UP0 ;  /* 0x00000001ff047887 */ /* 0x000fec0008000000 */
[----:B------:R-:W-:Y:S01]  /*8bb0*/  LOP3.LUT R189, R189, UR4, RZ, 0x3c, !PT ;  /* 0x00000004bdbd7c12 */ /* 0x000fe2000f8e3cff */
[----:B------:R-:W-:Y:S06]  /*8bc0*/  BRA.U UP1, `(.L_x_108) ;  /* 0xffffffc501147547 */ /* 0x000fec000b83ffff */
[----:B------:R-:W-:Y:S05]  /*8bd0*/  EXIT ;  /* 0x000000000000794d */ /* 0x000fea0003800000 */
.L_x_24:
[----:B---3--:R3:W4:Y:S02]  /*8be0*/  SYNCS.PHASECHK.TRANS64.TRYWAIT P0, [R0+URZ+0xf0], R3 ;  /* 0x0000f003000075a7 */ /* 0x00872400080011ff */
[----:B----4-:R-:W-:Y:S05]  /*8bf0*/  @!P0 NANOSLEEP.SYNCS 0x989680 ;  /* 0x009896800000895d */ /* 0x010fea0003900000 */
[----:B------:R-:W4:Y:S02]  /*8c00*/  @!P0 SYNCS.PHASECHK.TRANS64 P0, [R0+URZ+0xf0], R3 ;  /* 0x0000f003000085a7 */ /* 0x000f2400080010ff */
[----:B----4-:R-:W-:Y:S05]  /*8c10*/  @!P0 BRA `(.L_x_24) ;  /* 0xfffffffc00f08947 */ /* 0x010fea000383ffff */
[----:B------:R-:W-:Y:S05]  /*8c20*/  BRA `(.L_x_109) ;  /* 0xffffff8800fc7947 */ /* 0x000fea000383ffff */
.L_x_27:
[----:B---3--:R-:W-:Y:S07]  /*8c30*/  MOV R0, UR33 ;  /* 0x0000002100007c02 */ /* 0x008fee0008000f00 */
.L_x_110:
[----:B---3--:R3:W4:Y:S02]  /*8c40*/  SYNCS.PHASECHK.TRANS64.TRYWAIT P0, [R0+URZ+0x30], R3 ;  /* 0x00003003000075a7 */ /* 0x00872400080011ff */
[----:B----4-:R-:W-:Y:S05]  /*8c50*/  @!P0 NANOSLEEP.SYNCS 0x989680 ;  /* 0x009896800000895d */ /* 0x010fea0003900000 */
[----:B------:R-:W4:Y:S02]  /*8c60*/  @!P0 SYNCS.PHASECHK.TRANS64 P0, [R0+URZ+0x30], R3 ;  /* 0x00003003000085a7 */ /* 0x000f2400080010ff */
[----:B----4-:R-:W-:Y:S05]  /*8c70*/  @!P0 BRA `(.L_x_110) ;  /* 0xfffffffc00f08947 */ /* 0x010fea000383ffff */
[----:B------:R-:W-:Y:S05]  /*8c80*/  BRA `(.L_x_26) ;  /* 0xffffff8c003c7947 */ /* 0x000fea000383ffff */
.L_x_34:
[----:B-1----:R-:W-:Y:S07]  /*8c90*/  MOV R0, UR9 ;  /* 0x0000000900007c02 */ /* 0x002fee0008000f00 */
.L_x_111:
[----:B-1----:R1:W2:Y:S02]  /*8ca0*/  SYNCS.PHASECHK.TRANS64.TRYWAIT P0, [R0+URZ+0x30], R3 ;  /* 0x00003003000075a7 */ /* 0x0022a400080011ff */
[----:B--2---:R-:W-:Y:S05]  /*8cb0*/  @!P0 NANOSLEEP.SYNCS 0x989680 ;  /* 0x009896800000895d */ /* 0x004fea0003900000 */
[----:B------:R-:W2:Y:S02]  /*8cc0*/  @!P0 SYNCS.PHASECHK.TRANS64 P0, [R0+URZ+0x30], R3 ;  /* 0x00003003000085a7 */ /* 0x000ea400080010ff */
[----:B--2---:R-:W-:Y:S05]  /*8cd0*/  @!P0 BRA `(.L_x_111) ;  /* 0xfffffffc00f08947 */ /* 0x004fea000383ffff */
[----:B------:R-:W-:Y:S05]  /*8ce0*/  BRA `(.L_x_33) ;  /* 0xffffff8c00f87947 */ /* 0x000fea000383ffff */
.L_x_39:
[----:B-1----:R1:W2:Y:S02]  /*8cf0*/  SYNCS.PHASECHK.TRANS64.TRYWAIT P0, [R3+URZ+0x80], R0 ;  /* 0x00008000030075a7 */ /* 0x0022a400080011ff */
[----:B--2---:R-:W-:Y:S05]  /*8d00*/  @!P0 NANOSLEEP.SYNCS 0x989680 ;  /* 0x009896800000895d */ /* 0x004fea0003900000 */
[----:B------:R-:W2:Y:S02]  /*8d10*/  @!P0 SYNCS.PHASECHK.TRANS64 P0, [R3+URZ+0x80], R0 ;  /* 0x00008000030085a7 */ /* 0x000ea400080010ff */
[----:B--2---:R-:W-:Y:S05]  /*8d20*/  @!P0 BRA `(.L_x_39) ;  /* 0xfffffffc00f08947 */ /* 0x004fea000383ffff */
[----:B------:R-:W-:Y:S05]  /*8d30*/  BRA `(.L_x_112) ;  /* 0xffffff9000987947 */ /* 0x000fea000383ffff */
.L_x_43:
[----:B-1----:R-:W-:-:S07]  /*8d40*/  MOV R0, UR4 ;  /* 0x0000000400007c02 */ /* 0x002fce0008000f00 */
.L_x_113:
[----:B-1----:R1:W2:Y:S02]  /*8d50*/  SYNCS.PHASECHK.TRANS64.TRYWAIT P0, [R0+URZ], R3 ;  /* 0x00000003000075a7 */ /* 0x0022a400080011ff */
[----:B--2---:R-:W-:Y:S05]  /*8d60*/  @!P0 NANOSLEEP.SYNCS 0x989680 ;  /* 0x009896800000895d */ /* 0x004fea0003900000 */
[----:B------:R-:W2:Y:S02]  /*8d70*/  @!P0 SYNCS.PHASECHK.TRANS64 P0, [R0+URZ], R3 ;  /* 0x00000003000085a7 */ /* 0x000ea400080010ff */
[----:B--2---:R-:W-:Y:S05]  /*8d80*/  @!P0 BRA `(.L_x_113) ;  /* 0xfffffffc00f08947 */ /* 0x004fea000383ffff */
[----:B------:R-:W-:Y:S05]  /*8d90*/  BRA `(.L_x_114) ;  /* 0xffffff98003c7947 */ /* 0x000fea000383ffff */
.L_x_44:
[----:B------:R-:W-:-:S07]  /*8da0*/  MOV R0, UR4 ;  /* 0x0000000400007c02 */ /* 0x000fce0008000f00 */
.L_x_115:
[----:B-1----:R1:W2:Y:S02]  /*8db0*/  SYNCS.PHASECHK.TRANS64.TRYWAIT P0, [R0+URZ], R3 ;  /* 0x00000003000075a7 */ /* 0x0022a400080011ff */
[----:B--2---:R-:W-:Y:S05]  /*8dc0*/  @!P0 NANOSLEEP.SYNCS 0x989680 ;  /* 0x009896800000895d */ /* 0x004fea0003900000 */
[----:B------:R-:W2:Y:S02]  /*8dd0*/  @!P0 SYNCS.PHASECHK.TRANS64 P0, [R0+URZ], R3 ;  /* 0x00000003000085a7 */ /* 0x000ea400080010ff */
[----:B--2---:R-:W-:Y:S05]  /*8de0*/  @!P0 BRA `(.L_x_115) ;  /* 0xfffffffc00f08947 */ /* 0x004fea000383ffff */
[----:B------:R-:W-:Y:S05]  /*8df0*/  BRA `(.L_x_116) ;  /* 0xffffff9800487947 */ /* 0x000fea000383ffff */
.L_x_45:
[----:B------:R-:W-:-:S07]  /*8e00*/  MOV R0, UR4 ;  /* 0x0000000400007c02 */ /* 0x000fce0008000f00 */
.L_x_117:
[----:B-1----:R1:W2:Y:S02]  /*8e10*/  SYNCS.PHASECHK.TRANS64.TRYWAIT P0, [R0+URZ], R3 ;  /* 0x00000003000075a7 */ /* 0x0022a400080011ff */
[----:B--2---:R-:W-:Y:S05]  /*8e20*/  @!P0 NANOSLEEP.SYNCS 0x989680 ;  /* 0x009896800000895d */ /* 0x004fea0003900000 */
[----:B------:R-:W2:Y:S02]  /*8e30*/  @!P0 SYNCS.PHASECHK.TRANS64 P0, [R0+URZ], R3 ;  /* 0x00000003000085a7 */ /* 0x000ea400080010ff */
[----:B--2---:R-:W-:Y:S05]  /*8e40*/  @!P0 BRA `(.L_x_117) ;  /* 0xfffffffc00f08947 */ /* 0x004fea000383ffff */
[----:B------:R-:W-:Y:S05]  /*8e50*/  BRA `(.L_x_118) ;  /* 0xffffff9800547947 */ /* 0x000fea000383ffff */
.L_x_46:
[----:B------:R-:W-:-:S07]  /*8e60*/  MOV R0, UR4 ;  /* 0x0000000400007c02 */ /* 0x000fce0008000f00 */
.L_x_119:
[----:B-1----:R1:W2:Y:S02]  /*8e70*/  SYNCS.PHASECHK.TRANS64.TRYWAIT P0, [R0+URZ], R3 ;  /* 0x00000003000075a7 */ /* 0x0022a400080011ff */
[----:B--2---:R-:W-:Y:S05]  /*8e80*/  @!P0 NANOSLEEP.SYNCS 0x989680 ;  /* 0x009896800000895d */ /* 0x004fea0003900000 */
[----:B------:R-:W2:Y:S02]  /*8e90*/  @!P0 SYNCS.PHASECHK.TRANS64 P0, [R0+URZ], R3 ;  /* 0x00000003000085a7 */ /* 0x000ea400080010ff */
[----:B--2---:R-:W-:Y:S05]  /*8ea0*/  @!P0 BRA `(.L_x_119) ;  /* 0xfffffffc00f08947 */ /* 0x004fea000383ffff */
[----:B------:R-:W-:Y:S05]  /*8eb0*/  BRA `(.L_x_120) ;  /* 0xffffff9800607947 */ /* 0x000fea000383ffff */
.L_x_47:
[----:B------:R-:W-:-:S07]  /*8ec0*/  MOV R0, UR4 ;  /* 0x0000000400007c02 */ /* 0x000fce0008000f00 */
.L_x_121:
[----:B-1----:R1:W2:Y:S02]  /*8ed0*/  SYNCS.PHASECHK.TRANS64.TRYWAIT P0, [R0+URZ], R3 ;  /* 0x00000003000075a7 */ /* 0x0022a400080011ff */
[----:B--2---:R-:W-:Y:S05]  /*8ee0*/  @!P0 NANOSLEEP.SYNCS 0x989680 ;  /* 0x009896800000895d */ /* 0x004fea0003900000 */
[----:B------:R-:W2:Y:S02]  /*8ef0*/  @!P0 SYNCS.PHASECHK.TRANS64 P0, [R0+URZ], R3 ;  /* 0x00000003000085a7 */ /* 0x000ea400080010ff */
[----:B--2---:R-:W-:Y:S05]  /*8f00*/  @!P0 BRA `(.L_x_121) ;  /* 0xfffffffc00f08947 */ /* 0x004fea000383ffff */
[----:B------:R-:W-:Y:S05]  /*8f10*/  BRA `(.L_x_122) ;  /* 0xffffff98006c7947 */ /* 0x000fea000383ffff */
.L_x_50:
[----:B--2---:R2:W3:Y:S02]  /*8f20*/  SYNCS.PHASECHK.TRANS64.TRYWAIT P0, [R2+URZ+0xe0], R5 ;  /* 0x0000e005020075a7 */ /* 0x0044e400080011ff */
[----:B---3--:R-:W-:Y:S05]  /*8f30*/  @!P0 NANOSLEEP.SYNCS 0x989680 ;  /* 0x009896800000895d */ /* 0x008fea0003900000 */
[----:B------:R-:W3:Y:S02]  /*8f40*/  @!P0 SYNCS.PHASECHK.TRANS64 P0, [R2+URZ+0xe0], R5 ;  /* 0x0000e005020085a7 */ /* 0x000ee400080010ff */
[----:B---3--:R-:W-:Y:S05]  /*8f50*/  @!P0 BRA `(.L_x_50) ;  /* 0xfffffffc00f08947 */ /* 0x008fea000383ffff */
[----:B------:R-:W-:Y:S05]  /*8f60*/  BRA `(.L_x_123) ;  /* 0xffffff9800c87947 */ /* 0x000fea000383ffff */
.L_x_51:
[----:B------:R-:W-:-:S07]  /*8f70*/  MOV R2, UR5 ;  /* 0x0000000500027c02 */ /* 0x000fce0008000f00 */
.L_x_124:
[----:B--2---:R2:W3:Y:S02]  /*8f80*/  SYNCS.PHASECHK.TRANS64.TRYWAIT P0, [R2+URZ+0x90], R5 ;  /* 0x00009005020075a7 */ /* 0x0044e400080011ff */
[----:B---3--:R-:W-:Y:S05]  /*8f90*/  @!P0 NANOSLEEP.SYNCS 0x989680 ;  /* 0x009896800000895d */ /* 0x008fea0003900000 */
[----:B------:R-:W3:Y:S02]  /*8fa0*/  @!P0 SYNCS.PHASECHK.TRANS64 P0, [R2+URZ+0x90], R5 ;  /* 0x00009005020085a7 */ /* 0x000ee400080010ff */
[----:B---3--:R-:W-:Y:S05]  /*8fb0*/  @!P0 BRA `(.L_x_124) ;  /* 0xfffffffc00f08947 */ /* 0x008fea000383ffff */
[----:B------:R-:W-:Y:S05]  /*8fc0*/  BRA `(.L_x_125) ;  /* 0xffffff9800d87947 */ /* 0x000fea000383ffff */
.L_x_52:
[----:B--2---:R2:W3:Y:S02]  /*8fd0*/  SYNCS.PHASECHK.TRANS64.TRYWAIT P1, [R2+URZ+0x80], R5 ;  /* 0x00008005020075a7 */ /* 0x0044e400080211ff */
[----:B---3--:R-:W-:Y:S05]  /*8fe0*/  @!P1 NANOSLEEP.SYNCS 0x989680 ;  /* 0x009896800000995d */ /* 0x008fea0003900000 */
[----:B------:R-:W3:Y:S02]  /*8ff0*/  @!P1 SYNCS.PHASECHK.TRANS64 P1, [R2+URZ+0x80], R5 ;  /* 0x00008005020095a7 */ /* 0x000ee400080210ff */
[----:B---3--:R-:W-:Y:S05]  /*9000*/  @!P1 BRA `(.L_x_52) ;  /* 0xfffffffc00f09947 */ /* 0x008fea000383ffff */
[----:B------:R-:W-:Y:S05]  /*9010*/  BRA `(.L_x_126) ;  /* 0xffffff9c00087947 */ /* 0x000fea000383ffff */
.L_x_55:
[----:B------:R-:W-:-:S07]  /*9020*/  MOV R0, UR5 ;  /* 0x0000000500007c02 */ /* 0x000fce0008000f00 */
.L_x_127:
[----:B--2---:R2:W3:Y:S02]  /*9030*/  SYNCS.PHASECHK.TRANS64.TRYWAIT P0, [R0+URZ+0x90], R3 ;  /* 0x00009003000075a7 */ /* 0x0044e400080011ff */
[----:B---3--:R-:W-:Y:S05]  /*9040*/  @!P0 NANOSLEEP.SYNCS 0x989680 ;  /* 0x009896800000895d */ /* 0x008fea0003900000 */
[----:B------:R-:W3:Y:S02]  /*9050*/  @!P0 SYNCS.PHASECHK.TRANS64 P0, [R0+URZ+0x90], R3 ;  /* 0x00009003000085a7 */ /* 0x000ee400080010ff */
[----:B---3--:R-:W-:Y:S05]  /*9060*/  @!P0 BRA `(.L_x_127) ;  /* 0xfffffffc00f08947 */ /* 0x008fea000383ffff */
[----:B------:R-:W-:Y:S05]  /*9070*/  BRA `(.L_x_54) ;  /* 0xffffff9c005c7947 */ /* 0x000fea000383ffff */
.L_x_62:
[----:B-1----:R1:W2:Y:S02]  /*9080*/  SYNCS.PHASECHK.TRANS64.TRYWAIT P1, [R0+URZ+0x80], R5 ;  /* 0x00008005000075a7 */ /* 0x0022a400080211ff */
[----:B--2---:R-:W-:Y:S05]  /*9090*/  @!P1 NANOSLEEP.SYNCS 0x989680 ;  /* 0x009896800000995d */ /* 0x004fea0003900000 */
[----:B------:R-:W2:Y:S02]  /*90a0*/  @!P1 SYNCS.PHASECHK.TRANS64 P1, [R0+URZ+0x80], R5 ;  /* 0x00008005000095a7 */ /* 0x000ea400080210ff */
[----:B--2---:R-:W-:Y:S05]  /*90b0*/  @!P1 BRA `(.L_x_62) ;  /* 0xfffffffc00f09947 */ /* 0x004fea000383ffff */
[----:B------:R-:W-:Y:S05]  /*90c0*/  BRA `(.L_x_128) ;  /* 0xffffffa000d07947 */ /* 0x000fea000383ffff */
.L_x_63:
[----:B------:R-:W-:-:S07]  /*90d0*/  MOV R3, UR15 ;  /* 0x0000000f00037c02 */ /* 0x000fce0008000f00 */
.L_x_129:
[----:B-1----:R1:W2:Y:S02]  /*90e0*/  SYNCS.PHASECHK.TRANS64.TRYWAIT P0, [R3+URZ+0xc0], R0 ;  /* 0x0000c000030075a7 */ /* 0x0022a400080011ff */
[----:B--2---:R-:W-:Y:S05]  /*90f0*/  @!P0 NANOSLEEP.SYNCS 0x989680 ;  /* 0x009896800000895d */ /* 0x004fea0003900000 */
[----:B------:R-:W2:Y:S02]  /*9100*/  @!P0 SYNCS.PHASECHK.TRANS64 P0, [R3+URZ+0xc0], R0 ;  /* 0x0000c000030085a7 */ /* 0x000ea400080010ff */
[----:B--2---:R-:W-:Y:S05]  /*9110*/  @!P0 BRA `(.L_x_129) ;  /* 0xfffffffc00f08947 */ /* 0x004fea000383ffff */
[----:B------:R-:W-:Y:S05]  /*9120*/  BRA `(.L_x_130) ;  /* 0xffffffa4001c7947 */ /* 0x000fea000383ffff */
.L_x_66:
[----:B------:R-:W-:Y:S07]  /*9130*/  MOV R0, UR7 ;  /* 0x0000000700007c02 */ /* 0x000fee0008000f00 */
.L_x_131:
[----:B-1----:R1:W2:Y:S02]  /*9140*/  SYNCS.PHASECHK.TRANS64.TRYWAIT P0, [R0+URZ], R3 ;  /* 0x00000003000075a7 */ /* 0x0022a400080011ff */
[----:B--2---:R-:W-:Y:S05]  /*9150*/  @!P0 NANOSLEEP.SYNCS 0x989680 ;  /* 0x009896800000895d */ /* 0x004fea0003900000 */
[----:B------:R-:W2:Y:S02]  /*9160*/  @!P0 SYNCS.PHASECHK.TRANS64 P0, [R0+URZ], R3 ;  /* 0x00000003000085a7 */ /* 0x000ea400080010ff */
[----:B--2---:R-:W-:Y:S05]  /*9170*/  @!P0 BRA `(.L_x_131) ;  /* 0xfffffffc00f08947 */ /* 0x004fea000383ffff */
[----:B------:R-:W-:Y:S05]  /*9180*/  BRA `(.L_x_65) ;  /* 0xffffffa400387947 */ /* 0x000fea000383ffff */
.L_x_69:
[----:B------:R-:W-:-:S07]  /*9190*/  MOV R0, UR5 ;  /* 0x0000000500007c02 */ /* 0x000fce0008000f00 */
.L_x_132:
[----:B--2---:R2:W4:Y:S02]  /*91a0*/  SYNCS.PHASECHK.TRANS64.TRYWAIT P0, [R0+URZ], R3 ;  /* 0x00000003000075a7 */ /* 0x00452400080011ff */
[----:B----4-:R-:W-:Y:S05]  /*91b0*/  @!P0 NANOSLEEP.SYNCS 0x989680 ;  /* 0x009896800000895d */ /* 0x010fea0003900000 */
[----:B------:R-:W4:Y:S02]  /*91c0*/  @!P0 SYNCS.PHASECHK.TRANS64 P0, [R0+URZ], R3 ;  /* 0x00000003000085a7 */ /* 0x000f2400080010ff */
[----:B----4-:R-:W-:Y:S05]  /*91d0*/  @!P0 BRA `(.L_x_132) ;  /* 0xfffffffc00f08947 */ /* 0x010fea000383ffff */
[----:B------:R-:W-:Y:S05]  /*91e0*/  BRA `(.L_x_133) ;  /* 0xffffffa800147947 */ /* 0x000fea000383ffff */
.L_x_70:
[----:B------:R-:W-:-:S07]  /*91f0*/  MOV R0, UR5 ;  /* 0x0000000500007c02 */ /* 0x000fce0008000f00 */
.L_x_134:
[----:B--2---:R2:W4:Y:S02]  /*9200*/  SYNCS.PHASECHK.TRANS64.TRYWAIT P0, [R0+URZ], R3 ;  /* 0x00000003000075a7 */ /* 0x00452400080011ff */
[----:B----4-:R-:W-:Y:S05]  /*9210*/  @!P0 NANOSLEEP.SYNCS 0x989680 ;  /* 0x009896800000895d */ /* 0x010fea0003900000 */
[----:B------:R-:W4:Y:S02]  /*9220*/  @!P0 SYNCS.PHASECHK.TRANS64 P0, [R0+URZ], R3 ;  /* 0x00000003000085a7 */ /* 0x000f2400080010ff */
[----:B----4-:R-:W-:Y:S05]  /*9230*/  @!P0 BRA `(.L_x_134) ;  /* 0xfffffffc00f08947 */ /* 0x010fea000383ffff */
[----:B------:R-:W-:Y:S05]  /*9240*/  BRA `(.L_x_135) ;  /* 0xffffffa800207947 */ /* 0x000fea000383ffff */
.L_x_71:
[----:B------:R-:W-:-:S07]  /*9250*/  MOV R0, UR5 ;  /* 0x0000000500007c02 */ /* 0x000fce0008000f00 */
.L_x_136:
[----:B--2---:R2:W4:Y:S02]  /*9260*/  SYNCS.PHASECHK.TRANS64.TRYWAIT P0, [R0+URZ], R3 ;  /* 0x00000003000075a7 */ /* 0x00452400080011ff */
[----:B----4-:R-:W-:Y:S05]  /*9270*/  @!P0 NANOSLEEP.SYNCS 0x989680 ;  /* 0x009896800000895d */ /* 0x010fea0003900000 */
[----:B------:R-:W4:Y:S02]  /*9280*/  @!P0 SYNCS.PHASECHK.TRANS64 P0, [R0+URZ], R3 ;  /* 0x00000003000085a7 */ /* 0x000f2400080010ff */
[----:B----4-:R-:W-:Y:S05]  /*9290*/  @!P0 BRA `(.L_x_136) ;  /* 0xfffffffc00f08947 */ /* 0x010fea000383ffff */
[----:B------:R-:W-:Y:S05]  /*92a0*/  BRA `(.L_x_137) ;  /* 0xffffffa8002c7947 */ /* 0x000fea000383ffff */
.L_x_72:
[----:B------:R-:W-:-:S07]  /*92b0*/  MOV R0, UR6 ;  /* 0x0000000600007c02 */ /* 0x000fce0008000f00 */
.L_x_138:
[----:B--2---:R2:W4:Y:S02]  /*92c0*/  SYNCS.PHASECHK.TRANS64.TRYWAIT P0, [R0+URZ], R3 ;  /* 0x00000003000075a7 */ /* 0x00452400080011ff */
[----:B----4-:R-:W-:Y:S05]  /*92d0*/  @!P0 NANOSLEEP.SYNCS 0x989680 ;  /* 0x009896800000895d */ /* 0x010fea0003900000 */
[----:B------:R-:W4:Y:S02]  /*92e0*/  @!P0 SYNCS.PHASECHK.TRANS64 P0, [R0+URZ], R3 ;  /* 0x00000003000085a7 */ /* 0x000f2400080010ff */
[----:B----4-:R-:W-:Y:S05]  /*92f0*/  @!P0 BRA `(.L_x_138) ;  /* 0xfffffffc00f08947 */ /* 0x010fea000383ffff */
[----:B------:R-:W-:Y:S05]  /*9300*/  BRA `(.L_x_139) ;  /* 0xffffffa800387947 */ /* 0x000fea000383ffff */
.L_x_77:
[----:B--2---:R2:W3:Y:S02]  /*9310*/  SYNCS.PHASECHK.TRANS64.TRYWAIT P0, [R3+URZ+0x80], R0 ;  /* 0x00008000030075a7 */ /* 0x0044e400080011ff */
[----:B---3--:R-:W-:Y:S05]  /*9320*/  @!P0 NANOSLEEP.SYNCS 0x989680 ;  /* 0x009896800000895d */ /* 0x008fea0003900000 */
[----:B------:R-:W3:Y:S02]  /*9330*/  @!P0 SYNCS.PHASECHK.TRANS64 P0, [R3+URZ+0x80], R0 ;  /* 0x00008000030085a7 */ /* 0x000ee400080010ff */
[----:B---3--:R-:W-:Y:S05]  /*9340*/  @!P0 BRA `(.L_x_77) ;  /* 0xfffffffc00f08947 */ /* 0x008fea000383ffff */
[----:B------:R-:W-:Y:S05]  /*9350*/  BRA `(.L_x_140) ;  /* 0xffffffac00607947 */ /* 0x000fea000383ffff */
.L_x_80:
[----:B------:R-:W-:Y:S07]  /*9360*/  MOV R0, UR29 ;  /* 0x0000001d00007c02 */ /* 0x000fee0008000f00 */
.L_x_141:
[----:B--2---:R2:W3:Y:S02]  /*9370*/  SYNCS.PHASECHK.TRANS64.TRYWAIT P1, [R0+URZ+0x78], R3 ;  /* 0x00007803000075a7 */ /* 0x0044e400080211ff */
[----:B---3--:R-:W-:Y:S05]  /*9380*/  @!P1 NANOSLEEP.SYNCS 0x989680 ;  /* 0x009896800000995d */ /* 0x008fea0003900000 */
[----:B------:R-:W3:Y:S02]  /*9390*/  @!P1 SYNCS.PHASECHK.TRANS64 P1, [R0+URZ+0x78], R3 ;  /* 0x00007803000095a7 */ /* 0x000ee400080210ff */
[----:B---3--:R-:W-:Y:S05]  /*93a0*/  @!P1 BRA `(.L_x_141) ;  /* 0xfffffffc00f09947 */ /* 0x008fea000383ffff */
[----:B------:R-:W-:Y:S05]  /*93b0*/  BRA `(.L_x_79) ;  /* 0xffffffb000d47947 */ /* 0x000fea000383ffff */
.L_x_83:
[----:B--2---:R-:W-:Y:S07]  /*93c0*/  MOV R3, UR29 ;  /* 0x0000001d00037c02 */ /* 0x004fee0008000f00 */
.L_x_142:
[----:B--2---:R2:W3:Y:S02]  /*93d0*/  SYNCS.PHASECHK.TRANS64.TRYWAIT P0, [R3+URZ+0x68], R2 ;  /* 0x00006802030075a7 */ /* 0x0044e400080011ff */
[----:B---3--:R-:W-:Y:S05]  /*93e0*/  @!P0 NANOSLEEP.SYNCS 0x989680 ;  /* 0x009896800000895d */ /* 0x008fea0003900000 */
[----:B------:R-:W3:Y:S02]  /*93f0*/  @!P0 SYNCS.PHASECHK.TRANS64 P0, [R3+URZ+0x68], R2 ;  /* 0x00006802030085a7 */ /* 0x000ee400080010ff */
[----:B---3--:R-:W-:Y:S05]  /*9400*/  @!P0 BRA `(.L_x_142) ;  /* 0xfffffffc00f08947 */ /* 0x008fea000383ffff */
[----:B------:R-:W-:Y:S05]  /*9410*/  BRA `(.L_x_143) ;  /* 0xffffffb400247947 */ /* 0x000fea000383ffff */
.L_x_86:
[----:B-1----:R1:W2:Y:S02]  /*9420*/  SYNCS.PHASECHK.TRANS64.TRYWAIT P0, [R0+URZ+0x80], R3 ;  /* 0x00008003000075a7 */ /* 0x0022a400080011ff */
[----:B--2---:R-:W-:Y:S05]  /*9430*/  @!P0 NANOSLEEP.SYNCS 0x989680 ;  /* 0x009896800000895d */ /* 0x004fea0003900000 */
[----:B------:R-:W2:Y:S02]  /*9440*/  @!P0 SYNCS.PHASECHK.TRANS64 P0, [R0+URZ+0x80], R3 ;  /* 0x00008003000085a7 */ /* 0x000ea400080010ff */
[----:B--2---:R-:W-:Y:S05]  /*9450*/  @!P0 BRA `(.L_x_86) ;  /* 0xfffffffc00f08947 */ /* 0x004fea000383ffff */
[----:B------:R-:W-:Y:S05]  /*9460*/  BRA `(.L_x_144) ;  /* 0xffffffbc00007947 */ /* 0x000fea000383ffff */
.L_x_92:
[----:B------:R-:W-:Y:S07]  /*9470*/  MOV R0, UR63 ;  /* 0x0000003f00007c02 */ /* 0x000fee0008000f00 */
.L_x_145:
[----:B-1----:R1:W2:Y:S02]  /*9480*/  SYNCS.PHASECHK.TRANS64.TRYWAIT P2, [R0+URZ+0x60], R5 ;  /* 0x00006005000075a7 */ /* 0x0022a400080411ff */
[----:B--2---:R-:W-:Y:S05]  /*9490*/  @!P2 NANOSLEEP.SYNCS 0x989680 ;  /* 0x009896800000a95d */ /* 0x004fea0003900000 */
[----:B------:R-:W2:Y:S02]  /*94a0*/  @!P2 SYNCS.PHASECHK.TRANS64 P2, [R0+URZ+0x60], R5 ;  /* 0x000060050000a5a7 */ /* 0x000ea400080410ff */
[----:B--2---:R-:W-:Y:S05]  /*94b0*/  @!P2 BRA `(.L_x_145) ;  /* 0xfffffffc00f0a947 */ /* 0x004fea000383ffff */
[----:B------:R-:W-:Y:S05]  /*94c0*/  BRA `(.L_x_91) ;  /* 0xffffffc400a47947 */ /* 0x000fea000383ffff */
.L_x_94:
[----:B------:R-:W-:Y:S11]  /*94d0*/  R2UR UR4, R22 ;  /* 0x00000000160472ca */ /* 0x000ff600000e0000 */
[----:B------:R-:W-:Y:S02]  /*94e0*/  @!UPT UIADD3 URZ, UPT, UPT, URZ, URZ, URZ ;  /* 0x000000fffffff290 */ /* 0x000fe4000fffe0ff */
[----:B-1----:R-:W-:Y:S07]  /*94f0*/  MOV R0, UR4 ;  /* 0x0000000400007c02 */ /* 0x002fee0008000f00 */
.L_x_146:
[----:B-1----:R1:W3:Y:S02]  /*9500*/  SYNCS.PHASECHK.TRANS64.TRYWAIT P0, [R0+URZ+0xa0], R3 ;  /* 0x0000a003000075a7 */ /* 0x0022e400080011ff */
[----:B---3--:R-:W-:Y:S05]  /*9510*/  @!P0 NANOSLEEP.SYNCS 0x989680 ;  /* 0x009896800000895d */ /* 0x008fea0003900000 */
[----:B------:R-:W3:Y:S02]  /*9520*/  @!P0 SYNCS.PHASECHK.TRANS64 P0, [R0+URZ+0xa0], R3 ;  /* 0x0000a003000085a7 */ /* 0x000ee400080010ff */
[----:B---3--:R-:W-:Y:S05]  /*9530*/  @!P0 BRA `(.L_x_146) ;  /* 0xfffffffc00f08947 */ /* 0x008fea000383ffff */
[----:B------:R-:W-:Y:S05]  /*9540*/  BRA `(.L_x_93) ;  /* 0xffffffc800447947 */ /* 0x000fea000383ffff */
        .weak           $__internal_0_$__cuda_sm10x_tcgen05_guardrail_trap_col_being_dealloced_not_returned_by_alloc
        .type           $__internal_0_$__cuda_sm10x_tcgen05_guardrail_trap_col_being_dealloced_not_returned_by_alloc,@function
        .size           $__internal_0_$__cuda_sm10x_tcgen05_guardrail_trap_col_being_dealloced_not_returned_by_alloc,($__internal_1_$__cuda_sm10x_tcgen05_guardrail_trap_phase_invalid_during_alloc - $__internal_0_$__cuda_sm10x_tcgen05_guardrail_trap_col_being_dealloced_not_returned_by_alloc)
$__internal_0_$__cuda_sm10x_tcgen05_guardrail_trap_col_being_dealloced_not_returned_by_alloc:
[----:B------:R-:W-:Y:S05]  /*9550*/  BPT.TRAP 0x1 ;  /* 0x000000040000795c */ /* 0x000fea0000300000 */
[----:B------:R-:W-:-:S04]  /*9560*/  HFMA2 R3, -RZ, RZ, 0, 0 ;  /* 0x00000000ff037431 */ /* 0x000fc800000001ff */
[----:B------:R-:W-:Y:S05]  /*9570*/  RET.REL.NODEC R2 `(_ZN7cutlass13device_kernelINS_4gemm6kernel13GemmUniversalIN4cute5tupleIJiiiiEEENS1_10collective13CollectiveMmaINS1_35MainloopSm100TmaUmmaWarpSpecializedILi6ELi2ELi4ENS5_IJNS4_1CILi2EEENSA_ILi1EEESC_EEEEENS5_IJNSA_ILi64EEENSA_ILi176EEENSA_ILi128EEEEEENS_12float_e4m3_tENS5_IJlSC_lEEESJ_SK_NS4_8TiledMMAINS4_8MMA_AtomIJNS4_10MMA_TraitsINS4_19SM100_MMA_F8F6F4_SSEJSJ_SJ_fSF_SG_NS4_17integral_constantINS4_4UMMA5MajorELSR_0EEESS_NSP_INSQ_7ScaleInELST_0EEESU_EEEEEENS4_6LayoutINS5_IJSC_SC_SC_EEENS5_IJNSA_ILi0EEESZ_SZ_EEEEENS5_IJNS4_10UnderscoreES12_S12_EEEEENS4_13SM90_TMA_LOADENS4_14ComposedLayoutINS4_7SwizzleILi3ELi4ELi3EEENS4_18smem_ptr_flag_bitsILi8EEENSX_INS5_IJNSA_ILi8EEESH_EEENS5_IJSH_SC_EEEEEEEvNS4_8identityENS4_23SM90_TMA_LOAD_MULTICASTES1F_vS1G_EENS_8epilogue10collective18CollectiveEpilogueINS1J_23Sm100TmaWarpSpecializedILi1ELi1ELi88ELb0ELb0EEEJSI_NS5_IJNSX_ISF_SC_EENSX_ISG_SC_EEEEESJ_SK_SJ_SK_NS1J_6fusion15FusionCallbacksIS1N_NS1R_17LinearCombinationISJ_fSJ_fLNS_15FloatRoundStyleE2EEESI_S1Q_JEEENS4_5SM1004TMEM4LOAD25SM100_TMEM_LOAD_16dp32b8xES15_NS16_INS17_ILi0ELi4ELi3EEES1A_NSX_INS5_IJS1B_NSA_ILi16EEEEEENS5_IJS22_SC_EEEEEEENS4_39AutoVectorizingCopyWithAssumedAlignmentILi128EEENS4_14SM90_TMA_STOREES26_S28_S28_EEEvvEEEEvNT_6ParamsE) ;  /* 0xffffff6802a07950 */ /* 0x000fea0003c3ffff */
        .weak           $__internal_1_$__cuda_sm10x_tcgen05_guardrail_trap_phase_invalid_during_alloc
        .type           $__internal_1_$__cuda_sm10x_tcgen05_guardrail_trap_phase_invalid_during_alloc,@function
        .size           $__internal_1_$__cuda_sm10x_tcgen05_guardrail_trap_phase_invalid_during_alloc,($__internal_2_$__cuda_sm10x_tcgen05_guardrail_trap_unallocated_columns_being_dealloced - $__internal_1_$__cuda_sm10x_tcgen05_guardrail_trap_phase_invalid_during_alloc)
$__internal_1_$__cuda_sm10x_tcgen05_guardrail_trap_phase_invalid_during_alloc:
[----:B------:R-:W-:Y:S05]  /*9580*/  BPT.TRAP 0x1 ;  /* 0x000000040000795c */ /* 0x000fea0000300000 */
[----:B------:R-:W-:-:S04]  /*9590*/  MOV R5, 0x0 ;  /* 0x0000000000057802 */ /* 0x000fc80000000f00 */
[----:B------:R-:W-:Y:S05]  /*95a0*/  RET.REL.NODEC R4 `(_ZN7cutlass13device_kernelINS_4gemm6kernel13GemmUniversalIN4cute5tupleIJiiiiEEENS1_10collective13CollectiveMmaINS1_35MainloopSm100TmaUmmaWarpSpecializedILi6ELi2ELi4ENS5_IJNS4_1CILi2EEENSA_ILi1EEESC_EEEEENS5_IJNSA_ILi64EEENSA_ILi176EEENSA_ILi128EEEEEENS_12float_e4m3_tENS5_IJlSC_lEEESJ_SK_NS4_8TiledMMAINS4_8MMA_AtomIJNS4_10MMA_TraitsINS4_19SM100_MMA_F8F6F4_SSEJSJ_SJ_fSF_SG_NS4_17integral_constantINS4_4UMMA5MajorELSR_0EEESS_NSP_INSQ_7ScaleInELST_0EEESU_EEEEEENS4_6LayoutINS5_IJSC_SC_SC_EEENS5_IJNSA_ILi0EEESZ_SZ_EEEEENS5_IJNS4_10UnderscoreES12_S12_EEEEENS4_13SM90_TMA_LOADENS4_14ComposedLayoutINS4_7SwizzleILi3ELi4ELi3EEENS4_18smem_ptr_flag_bitsILi8EEENSX_INS5_IJNSA_ILi8EEESH_EEENS5_IJSH_SC_EEEEEEEvNS4_8identityENS4_23SM90_TMA_LOAD_MULTICASTES1F_vS1G_EENS_8epilogue10collective18CollectiveEpilogueINS1J_23Sm100TmaWarpSpecializedILi1ELi1ELi88ELb0ELb0EEEJSI_NS5_IJNSX_ISF_SC_EENSX_ISG_SC_EEEEESJ_SK_SJ_SK_NS1J_6fusion15FusionCallbacksIS1N_NS1R_17LinearCombinationISJ_fSJ_fLNS_15FloatRoundStyleE2EEESI_S1Q_JEEENS4_5SM1004TMEM4LOAD25SM100_TMEM_LOAD_16dp32b8xES15_NS16_INS17_ILi0ELi4ELi3EEES1A_NSX_INS5_IJS1B_NSA_ILi16EEEEEENS5_IJS22_SC_EEEEEEENS4_39AutoVectorizingCopyWithAssumedAlignmentILi128EEENS4_14SM90_TMA_STOREES26_S28_S28_EEEvvEEEEvNT_6ParamsE) ;  /* 0xffffff6804947950 */ /* 0x000fea0003c3ffff */
        .weak           $__internal_2_$__cuda_sm10x_tcgen05_guardrail_trap_unallocated_columns_being_dealloced
        .type           $__internal_2_$__cuda_sm10x_tcgen05_guardrail_trap_unallocated_columns_being_dealloced,@function
        .size           $__internal_2_$__cuda_sm10x_tcgen05_guardrail_trap_unallocated_columns_being_dealloced,(.L_x_148 - $__internal_2_$__cuda_sm10x_tcgen05_guardrail_trap_unallocated_columns_being_dealloced)
$__internal_2_$__cuda_sm10x_tcgen05_guardrail_trap_unallocated_columns_being_dealloced:
[----:B------:R-:W-:Y:S05]  /*95b0*/  BPT.TRAP 0x1 ;  /* 0x000000040000795c */ /* 0x000fea0000300000 */
[----:B------:R-:W-:-:S04]  /*95c0*/  HFMA2 R3, -RZ, RZ, 0, 0 ;  /* 0x00000000ff037431 */ /* 0x000fc800000001ff */
[----:B------:R-:W-:Y:S05]  /*95d0*/  RET.REL.NODEC R2 `(_ZN7cutlass13device_kernelINS_4gemm6kernel13GemmUniversalIN4cute5tupleIJiiiiEEENS1_10collective13CollectiveMmaINS1_35MainloopSm100TmaUmmaWarpSpecializedILi6ELi2ELi4ENS5_IJNS4_1CILi2EEENSA_ILi1EEESC_EEEEENS5_IJNSA_ILi64EEENSA_ILi176EEENSA_ILi128EEEEEENS_12float_e4m3_tENS5_IJlSC_lEEESJ_SK_NS4_8TiledMMAINS4_8MMA_AtomIJNS4_10MMA_TraitsINS4_19SM100_MMA_F8F6F4_SSEJSJ_SJ_fSF_SG_NS4_17integral_constantINS4_4UMMA5MajorELSR_0EEESS_NSP_INSQ_7ScaleInELST_0EEESU_EEEEEENS4_6LayoutINS5_IJSC_SC_SC_EEENS5_IJNSA_ILi0EEESZ_SZ_EEEEENS5_IJNS4_10UnderscoreES12_S12_EEEEENS4_13SM90_TMA_LOADENS4_14ComposedLayoutINS4_7SwizzleILi3ELi4ELi3EEENS4_18smem_ptr_flag_bitsILi8EEENSX_INS5_IJNSA_ILi8EEESH_EEENS5_IJSH_SC_EEEEEEEvNS4_8identityENS4_23SM90_TMA_LOAD_MULTICASTES1F_vS1G_EENS_8epilogue10collective18CollectiveEpilogueINS1J_23Sm100TmaWarpSpecializedILi1ELi1ELi88ELb0ELb0EEEJSI_NS5_IJNSX_ISF_SC_EENSX_ISG_SC_EEEEESJ_SK_SJ_SK_NS1J_6fusion15FusionCallbacksIS1N_NS1R_17LinearCombinationISJ_fSJ_fLNS_15FloatRoundStyleE2EEESI_S1Q_JEEENS4_5SM1004TMEM4LOAD25SM100_TMEM_LOAD_16dp32b8xES15_NS16_INS17_ILi0ELi4ELi3EEES1A_NSX_INS5_IJS1B_NSA_ILi16EEEEEENS5_IJS22_SC_EEEEEEENS4_39AutoVectorizingCopyWithAssumedAlignmentILi128EEENS4_14SM90_TMA_STOREES26_S28_S28_EEEvvEEEEvNT_6ParamsE) ;  /* 0xffffff6802887950 */ /* 0x000fea0003c3ffff */
.L_x_147:
[----:B------:R-:W-:-:S00]  /*95e0*/  BRA `(.L_x_147) ;  /* 0xfffffffc00fc7947 */ /* 0x000fc0000383ffff */
[----:B------:R-:W-:-:S00]  /*95f0*/  NOP ;  /* 0x0000000000007918 */ /* 0x000fc00000000000 */
        /* <DEDUP_REMOVED lines=8> */
.L_x_148:


//--------------------- .nv.global.init           --------------------------
	.section	.nv.global.init,"aw",@progbits
.nv.global.init:
	.type		$str$26,@object
	.size		$str$26,($str$25 - $str$26)
$str$26:
        /*0000*/ 	.byte	0x2f, 0x74, 0x6d, 0x70, 0x2f, 0x63, 0x75, 0x74, 0x6c, 0x61, 0x73, 0x73, 0x5f, 0x73, 0x77, 0x65
        /*0010*/ 	.byte	0x65, 0x70, 0x5f, 0x73, 0x72, 0x63, 0x2f, 0x69, 0x6e, 0x63, 0x6c, 0x75, 0x64, 0x65, 0x2f, 0x63
        /*0020*/ 	.byte	0x75, 0x74, 0x65, 0x2f, 0x61, 0x74, 0x6f, 0x6d, 0x2f, 0x63, 0x6f, 0x70, 0x79, 0x5f, 0x74, 0x72
        /*0030*/ 	.byte	0x61, 0x69, 0x74, 0x73, 0x5f, 0x73, 0x6d, 0x31, 0x30, 0x30, 0x2e, 0x68, 0x70, 0x70, 0x00
	.type		$str$25,@object
	.size		$str$25,(__unnamed_1 - $str$25)
$str$25:
        /*003f*/ 	.byte	0x28, 0x28, 0x75, 0x69, 0x6e, 0x74, 0x33, 0x32, 0x5f, 0x74, 0x28, 0x74, 0x68, 0x72, 0x65, 0x61
        /*004f*/ 	.byte	0x64, 0x49, 0x64, 0x78, 0x2e, 0x78, 0x29, 0x20, 0x2f, 0x20, 0x33, 0x32, 0x29, 0x20, 0x25, 0x20
        /*005f*/ 	.byte	0x34, 0x29, 0x20, 0x3d, 0x3d, 0x20, 0x28, 0x28, 0x28, 0x74, 0x6d, 0x65, 0x6d, 0x5f, 0x61, 0x64
        /*006f*/ 	.byte	0x64, 0x72, 0x20, 0x3e, 0x3e, 0x20, 0x31, 0x36, 0x29, 0x20, 0x2f, 0x20, 0x33, 0x32, 0x29, 0x20
        /*007f*/ 	.byte	0x25, 0x20, 0x34, 0x29, 0x00
	.type		__unnamed_1,@object
	.size		__unnamed_1,(.L_1 - __unnamed_1)
__unnamed_1:
        /*0084*/ 	.byte	0x63, 0x6f, 0x6e, 0x73, 0x74, 0x65, 0x78, 0x70, 0x72, 0x20, 0x76, 0x6f, 0x69, 0x64, 0x20, 0x63
        /* <DEDUP_REMOVED lines=36> */
        /*02d4*/ 	.byte	0x3c, 0x30, 0x3e, 0x3e, 0x3e, 0x3e, 0x5d, 0x00
.L_1:


//--------------------- .nv.shared._ZN7cutlass13device_kernelINS_4gemm6kernel13GemmUniversalIN4cute5tupleIJiiiiEEENS1_10collective13CollectiveMmaINS1_35MainloopSm100TmaUmmaWarpSpecializedILi6ELi2ELi4ENS5_IJNS4_1CILi2EEENSA_ILi1EEESC_EEEEENS5_IJNSA_ILi64EEENSA_ILi176EEENSA_ILi128EEEEEENS_12float_e4m3_tENS5_IJlSC_lEEESJ_SK_NS4_8TiledMMAINS4_8MMA_AtomIJNS4_10MMA_TraitsINS4_19SM100_MMA_F8F6F4_SSEJSJ_SJ_fSF_SG_NS4_17integral_constantINS4_4UMMA5MajorELSR_0EEESS_NSP_INSQ_7ScaleInELST_0EEESU_EEEEEENS4_6LayoutINS5_IJSC_SC_SC_EEENS5_IJNSA_ILi0EEESZ_SZ_EEEEENS5_IJNS4_10UnderscoreES12_S12_EEEEENS4_13SM90_TMA_LOADENS4_14ComposedLayoutINS4_7SwizzleILi3ELi4ELi3EEENS4_18smem_ptr_flag_bitsILi8EEENSX_INS5_IJNSA_ILi8EEESH_EEENS5_IJSH_SC_EEEEEEEvNS4_8identityENS4_23SM90_TMA_LOAD_MULTICASTES1F_vS1G_EENS_8epilogue10collective18CollectiveEpilogueINS1J_23Sm100TmaWarpSpecializedILi1ELi1ELi88ELb0ELb0EEEJSI_NS5_IJNSX_ISF_SC_EENSX_ISG_SC_EEEEESJ_SK_SJ_SK_NS1J_6fusion15FusionCallbacksIS1N_NS1R_17LinearCombinationISJ_fSJ_fLNS_15FloatRoundStyleE2EEESI_S1Q_JEEENS4_5SM1004TMEM4LOAD25SM100_TMEM_LOAD_16dp32b8xES15_NS16_INS17_ILi0ELi4ELi3EEES1A_NSX_INS5_IJS1B_NSA_ILi16EEEEEENS5_IJS22_SC_EEEEEEENS4_39AutoVectorizingCopyWithAssumedAlignmentILi128EEENS4_14SM90_TMA_STOREES26_S28_S28_EEEvvEEEEvNT_6ParamsE --------------------------
	.section	.nv.shared._ZN7cutlass13device_kernelINS_4gemm6kernel13GemmUniversalIN4cute5tupleIJiiiiEEENS1_10collective13CollectiveMmaINS1_35MainloopSm100TmaUmmaWarpSpecializedILi6ELi2ELi4ENS5_IJNS4_1CILi2EEENSA_ILi1EEESC_EEEEENS5_IJNSA_ILi64EEENSA_ILi176EEENSA_ILi128EEEEEENS_12float_e4m3_tENS5_IJlSC_lEEESJ_SK_NS4_8TiledMMAINS4_8MMA_AtomIJNS4_10MMA_TraitsINS4_19SM100_MMA_F8F6F4_SSEJSJ_SJ_fSF_SG_NS4_17integral_constantINS4_4UMMA5MajorELSR_0EEESS_NSP_INSQ_7ScaleInELST_0EEESU_EEEEEENS4_6LayoutINS5_IJSC_SC_SC_EEENS5_IJNSA_ILi0EEESZ_SZ_EEEEENS5_IJNS4_10UnderscoreES12_S12_EEEEENS4_13SM90_TMA_LOADENS4_14ComposedLayoutINS4_7SwizzleILi3ELi4ELi3EEENS4_18smem_ptr_flag_bitsILi8EEENSX_INS5_IJNSA_ILi8EEESH_EEENS5_IJSH_SC_EEEEEEEvNS4_8identityENS4_23SM90_TMA_LOAD_MULTICASTES1F_vS1G_EENS_8epilogue10collective18CollectiveEpilogueINS1J_23Sm100TmaWarpSpecializedILi1ELi1ELi88ELb0ELb0EEEJSI_NS5_IJNSX_ISF_SC_EENSX_ISG_SC_EEEEESJ_SK_SJ_SK_NS1J_6fusion15FusionCallbacksIS1N_NS1R_17LinearCombinationISJ_fSJ_fLNS_15FloatRoundStyleE2EEESI_S1Q_JEEENS4_5SM1004TMEM4LOAD25SM100_TMEM_LOAD_16dp32b8xES15_NS16_INS17_ILi0ELi4ELi3EEES1A_NSX_INS5_IJS1B_NSA_ILi16EEEEEENS5_IJS22_SC_EEEEEEENS4_39AutoVectorizingCopyWithAssumedAlignmentILi128EEENS4_14SM90_TMA_STOREES26_S28_S28_EEEvvEEEEvNT_6ParamsE,"aw",@nobits
	.sectionflags	@""
	.align	16
	.zero		1024


//--------------------- .nv.shared.reserved.0     --------------------------
	.section	.nv.shared.reserved.0,"aw",@nobits
	.weak		__nv_reservedSMEM_offset_0_alias
	.size		__nv_reservedSMEM_offset_0_alias, 0, 64
	.other		__nv_reservedSMEM_offset_0_alias,@"STO_CUDA_RESERVED_SHARED STV_DEFAULT"
__nv_reservedSMEM_offset_0_alias:
	.zero		0
.nv.shared.reserved.0:
	.zero		64
	.weak		__nv_reservedSMEM_tcgen05_partition
	.type		__nv_reservedSMEM_tcgen05_partition,@object
	.size		__nv_reservedSMEM_tcgen05_partition,(.L_0 - __nv_reservedSMEM_tcgen05_partition)
__nv_reservedSMEM_tcgen05_partition:
	.zero		32
.L_0:


//--------------------- .nv.global                --------------------------
	.section	.nv.global,"aw",@nobits
.nv.global:
	.type		_ZN40_INTERNAL_e03c65c3_4_k_cu_32e9ba44_169984cute1_E,@object
	.size		_ZN40_INTERNAL_e03c65c3_4_k_cu_32e9ba44_169984cute1_E,(_ZN40_INTERNAL_e03c65c3_4_k_cu_32e9ba44_169984cuda3std3__45__cpo6cbeginE - _ZN40_INTERNAL_e03c65c3_4_k_cu_32e9ba44_169984cute1_E)
_ZN40_INTERNAL_e03c65c3_4_k_cu_32e9ba44_169984cute1_E:
	.zero		1
	.type		_ZN40_INTERNAL_e03c65c3_4_k_cu_32e9ba44_169984cuda3std3__45__cpo6cbeginE,@object
	.size		_ZN40_INTERNAL_e03c65c3_4_k_cu_32e9ba44_169984cuda3std3__45__cpo6cbeginE,(_ZN40_INTERNAL_e03c65c3_4_k_cu_32e9ba44_169984cuda3std3__48in_placeE - _ZN40_INTERNAL_e03c65c3_4_k_cu_32e9ba44_169984cuda3std3__45__cpo6cbeginE)
_ZN40_INTERNAL_e03c65c3_4_k_cu_32e9ba44_169984cuda3std3__45__cpo6cbeginE:
	.zero		1
	.type		_ZN40_INTERNAL_e03c65c3_4_k_cu_32e9ba44_169984cuda3std3__48in_placeE,@object
	.size		_ZN40_INTERNAL_e03c65c3_4_k_cu_32e9ba44_169984cuda3std3__48in_placeE,(_ZN40_INTERNAL_e03c65c3_4_k_cu_32e9ba44_169984cuda3std6ranges3__45__cpo9iter_moveE - _ZN40_INTERNAL_e03c65c3_4_k_cu_32e9ba44_169984cuda3std3__48in_placeE)
_ZN40_INTERNAL_e03c65c3_4_k_cu_32e9ba44_169984cuda3std3__48in_placeE:
	.zero		1
	.type		_ZN40_INTERNAL_e03c65c3_4_k_cu_32e9ba44_169984cuda3std6ranges3__45__cpo9iter_moveE,@object
	.size		_ZN40_INTERNAL_e03c65c3_4_k_cu_32e9ba44_169984cuda3std6ranges3__45__cpo9iter_moveE,(_ZN40_INTERNAL_e03c65c3_4_k_cu_32e9ba44_169984cuda3std3__45__cpo5beginE - _ZN40_INTERNAL_e03c65c3_4_k_cu_32e9ba44_169984cuda3std6ranges3__45__cpo9iter_moveE)
_ZN40_INTERNAL_e03c65c3_4_k_cu_32e9ba44_169984cuda3std6ranges3__45__cpo9iter_moveE:
	.zero		1
	.type		_ZN40_INTERNAL_e03c65c3_4_k_cu_32e9ba44_169984cuda3std3__45__cpo5beginE,@object
	.size		_ZN40_INTERNAL_e03c65c3_4_k_cu_32e9ba44_169984cuda3std3__45__cpo5beginE,(_ZN40_INTERNAL_e03c65c3_4_k_cu_32e9ba44_169984cuda3std3__442_GLOBAL__N__e03c65c3_4_k_cu_32e9ba44_169986ignoreE - _ZN40_INTERNAL_e03c65c3_4_k_cu_32e9ba44_169984cuda3std3__45__cpo5beginE)
_ZN40_INTERNAL_e03c65c3_4_k_cu_32e9ba44_169984cuda3std3__45__cpo5beginE:
	.zero		1
	.type		_ZN40_INTERNAL_e03c65c3_4_k_cu_32e9ba44_169984cuda3std3__442_GLOBAL__N__e03c65c3_4_k_cu_32e9ba44_169986ignoreE,@object
	.size		_ZN40_INTERNAL_e03c65c3_4_k_cu_32e9ba44_169984cuda3std3__442_GLOBAL__N__e03c65c3_4_k_cu_32e9ba44_169986ignoreE,(_ZN40_INTERNAL_e03c65c3_4_k_cu_32e9ba44_169984cute7productE - _ZN40_INTERNAL_e03c65c3_4_k_cu_32e9ba44_169984cuda3std3__442_GLOBAL__N__e03c65c3_4_k_cu_32e9ba44_169986ignoreE)
_ZN40_INTERNAL_e03c65c3_4_k_cu_32e9ba44_169984cuda3std3__442_GLOBAL__N__e03c65c3_4_k_cu_32e9ba44_169986ignoreE:
	.zero		1
	.type		_ZN40_INTERNAL_e03c65c3_4_k_cu_32e9ba44_169984cute7productE,@object
	.size		_ZN40_INTERNAL_e03c65c3_4_k_cu_32e9ba44_169984cute7productE,(_ZN40_INTERNAL_e03c65c3_4_k_cu_32e9ba44_169984cuda3std3__45__cpo3endE - _ZN40_INTERNAL_e03c65c3_4_k_cu_32e9ba44_169984cute7productE)
_ZN40_INTERNAL_e03c65c3_4_k_cu_32e9ba44_169984cute7productE:
	.zero		1
	.type		_ZN40_INTERNAL_e03c65c3_4_k_cu_32e9ba44_169984cuda3std3__45__cpo3endE,@object
	.size		_ZN40_INTERNAL_e03c65c3_4_k_cu_32e9ba44_169984cuda3std3__45__cpo3endE,(_ZN40_INTERNAL_e03c65c3_4_k_cu_32e9ba44_169984cuda3std3__419piecewise_constructE - _ZN40_INTERNAL_e03c65c3_4_k_cu_32e9ba44_169984cuda3std3__45__cpo3endE)
_ZN40_INTERNAL_e03c65c3_4_k_cu_32e9ba44_169984cuda3std3__45__cpo3endE:
	.zero		1
	.type		_ZN40_INTERNAL_e03c65c3_4_k_cu_32e9ba44_169984cuda3std3__419piecewise_constructE,@object
	.size		_ZN40_INTERNAL_e03c65c3_4_k_cu_32e9ba44_169984cuda3std3__419piecewise_constructE,(_ZN40_INTERNAL_e03c65c3_4_k_cu_32e9ba44_169984cuda3std3__45__cpo4cendE - _ZN40_INTERNAL_e03c65c3_4_k_cu_32e9ba44_169984cuda3std3__419piecewise_constructE)
_ZN40_INTERNAL_e03c65c3_4_k_cu_32e9ba44_169984cuda3std3__419piecewise_constructE:
	.zero		1
	.type		_ZN40_INTERNAL_e03c65c3_4_k_cu_32e9ba44_169984cuda3std3__45__cpo4cendE,@object
	.size		_ZN40_INTERNAL_e03c65c3_4_k_cu_32e9ba44_169984cuda3std3__45__cpo4cendE,(_ZN40_INTERNAL_e03c65c3_4_k_cu_32e9ba44_169984cuda3std6ranges3__45__cpo4swapE - _ZN40_INTERNAL_e03c65c3_4_k_cu_32e9ba44_169984cuda3std3__45__cpo4cendE)
_ZN40_INTERNAL_e03c65c3_4_k_cu_32e9ba44_169984cuda3std3__45__cpo4cendE:
	.zero		1
	.type		_ZN40_INTERNAL_e03c65c3_4_k_cu_32e9ba44_169984cuda3std6ranges3__45__cpo4swapE,@object
	.size		_ZN40_INTERNAL_e03c65c3_4_k_cu_32e9ba44_169984cuda3std6ranges3__45__cpo4swapE,(.L_9 - _ZN40_INTERNAL_e03c65c3_4_k_cu_32e9ba44_169984cuda3std6ranges3__45__cpo4swapE)
_ZN40_INTERNAL_e03c65c3_4_k_cu_32e9ba44_169984cuda3std6ranges3__45__cpo4swapE:
	.zero		1
.L_9:


//--------------------- .nv.constant0._ZN7cutlass13device_kernelINS_4gemm6kernel13GemmUniversalIN4cute5tupleIJiiiiEEENS1_10collective13CollectiveMmaINS1_35MainloopSm100TmaUmmaWarpSpecializedILi6ELi2ELi4ENS5_IJNS4_1CILi2EEENSA_ILi1EEESC_EEEEENS5_IJNSA_ILi64EEENSA_ILi176EEENSA_ILi128EEEEEENS_12float_e4m3_tENS5_IJlSC_lEEESJ_SK_NS4_8TiledMMAINS4_8MMA_AtomIJNS4_10MMA_TraitsINS4_19SM100_MMA_F8F6F4_SSEJSJ_SJ_fSF_SG_NS4_17integral_constantINS4_4UMMA5MajorELSR_0EEESS_NSP_INSQ_7ScaleInELST_0EEESU_EEEEEENS4_6LayoutINS5_IJSC_SC_SC_EEENS5_IJNSA_ILi0EEESZ_SZ_EEEEENS5_IJNS4_10UnderscoreES12_S12_EEEEENS4_13SM90_TMA_LOADENS4_14ComposedLayoutINS4_7SwizzleILi3ELi4ELi3EEENS4_18smem_ptr_flag_bitsILi8EEENSX_INS5_IJNSA_ILi8EEESH_EEENS5_IJSH_SC_EEEEEEEvNS4_8identityENS4_23SM90_TMA_LOAD_MULTICASTES1F_vS1G_EENS_8epilogue10collective18CollectiveEpilogueINS1J_23Sm100TmaWarpSpecializedILi1ELi1ELi88ELb0ELb0EEEJSI_NS5_IJNSX_ISF_SC_EENSX_ISG_SC_EEEEESJ_SK_SJ_SK_NS1J_6fusion15FusionCallbacksIS1N_NS1R_17LinearCombinationISJ_fSJ_fLNS_15FloatRoundStyleE2EEESI_S1Q_JEEENS4_5SM1004TMEM4LOAD25SM100_TMEM_LOAD_16dp32b8xES15_NS16_INS17_ILi0ELi4ELi3EEES1A_NSX_INS5_IJS1B_NSA_ILi16EEEEEENS5_IJS22_SC_EEEEEEENS4_39AutoVectorizingCopyWithAssumedAlignmentILi128EEENS4_14SM90_TMA_STOREES26_S28_S28_EEEvvEEEEvNT_6ParamsE --------------------------
	.section	.nv.constant0._ZN7cutlass13device_kernelINS_4gemm6kernel13GemmUniversalIN4cute5tupleIJiiiiEEENS1_10collective13CollectiveMmaINS1_35MainloopSm100TmaUmmaWarpSpecializedILi6ELi2ELi4ENS5_IJNS4_1CILi2EEENSA_ILi1EEESC_EEEEENS5_IJNSA_ILi64EEENSA_ILi176EEENSA_ILi128EEEEEENS_12float_e4m3_tENS5_IJlSC_lEEESJ_SK_NS4_8TiledMMAINS4_8MMA_AtomIJNS4_10MMA_TraitsINS4_19SM100_MMA_F8F6F4_SSEJSJ_SJ_fSF_SG_NS4_17integral_constantINS4_4UMMA5MajorELSR_0EEESS_NSP_INSQ_7ScaleInELST_0EEESU_EEEEEENS4_6LayoutINS5_IJSC_SC_SC_EEENS5_IJNSA_ILi0EEESZ_SZ_EEEEENS5_IJNS4_10UnderscoreES12_S12_EEEEENS4_13SM90_TMA_LOADENS4_14ComposedLayoutINS4_7SwizzleILi3ELi4ELi3EEENS4_18smem_ptr_flag_bitsILi8EEENSX_INS5_IJNSA_ILi8EEESH_EEENS5_IJSH_SC_EEEEEEEvNS4_8identityENS4_23SM90_TMA_LOAD_MULTICASTES1F_vS1G_EENS_8epilogue10collective18CollectiveEpilogueINS1J_23Sm100TmaWarpSpecializedILi1ELi1ELi88ELb0ELb0EEEJSI_NS5_IJNSX_ISF_SC_EENSX_ISG_SC_EEEEESJ_SK_SJ_SK_NS1J_6fusion15FusionCallbacksIS1N_NS1R_17LinearCombinationISJ_fSJ_fLNS_15FloatRoundStyleE2EEESI_S1Q_JEEENS4_5SM1004TMEM4LOAD25SM100_TMEM_LOAD_16dp32b8xES15_NS16_INS17_ILi0ELi4ELi3EEES1A_NSX_INS5_IJS1B_NSA_ILi16EEEEEENS5_IJS22_SC_EEEEEEENS4_39AutoVectorizingCopyWithAssumedAlignmentILi128EEENS4_14SM90_TMA_STOREES26_S28_S28_EEEvvEEEEvNT_6ParamsE,"a",@progbits
	.sectionflags	@""
	.align	4
.nv.constant0._ZN7cutlass13device_kernelINS_4gemm6kernel13GemmUniversalIN4cute5tupleIJiiiiEEENS1_10collective13CollectiveMmaINS1_35MainloopSm100TmaUmmaWarpSpecializedILi6ELi2ELi4ENS5_IJNS4_1CILi2EEENSA_ILi1EEESC_EEEEENS5_IJNSA_ILi64EEENSA_ILi176EEENSA_ILi128EEEEEENS_12float_e4m3_tENS5_IJlSC_lEEESJ_SK_NS4_8TiledMMAINS4_8MMA_AtomIJNS4_10MMA_TraitsINS4_19SM100_MMA_F8F6F4_SSEJSJ_SJ_fSF_SG_NS4_17integral_constantINS4_4UMMA5MajorELSR_0EEESS_NSP_INSQ_7ScaleInELST_0EEESU_EEEEEENS4_6LayoutINS5_IJSC_SC_SC_EEENS5_IJNSA_ILi0EEESZ_SZ_EEEEENS5_IJNS4_10UnderscoreES12_S12_EEEEENS4_13SM90_TMA_LOADENS4_14ComposedLayoutINS4_7SwizzleILi3ELi4ELi3EEENS4_18smem_ptr_flag_bitsILi8EEENSX_INS5_IJNSA_ILi8EEESH_EEENS5_IJSH_SC_EEEEEEEvNS4_8identityENS4_23SM90_TMA_LOAD_MULTICASTES1F_vS1G_EENS_8epilogue10collective18CollectiveEpilogueINS1J_23Sm100TmaWarpSpecializedILi1ELi1ELi88ELb0ELb0EEEJSI_NS5_IJNSX_ISF_SC_EENSX_ISG_SC_EEEEESJ_SK_SJ_SK_NS1J_6fusion15FusionCallbacksIS1N_NS1R_17LinearCombinationISJ_fSJ_fLNS_15FloatRoundStyleE2EEESI_S1Q_JEEENS4_5SM1004TMEM4LOAD25SM100_TMEM_LOAD_16dp32b8xES15_NS16_INS17_ILi0ELi4ELi3EEES1A_NSX_INS5_IJS1B_NSA_ILi16EEEEEENS5_IJS22_SC_EEEEEEENS4_39AutoVectorizingCopyWithAssumedAlignmentILi128EEENS4_14SM90_TMA_STOREES26_S28_S28_EEEvvEEEEvNT_6ParamsE:
	.zero		2944


//--------------------- SYMBOLS --------------------------

	.type		.nv.reservedSmem.offset0,@object
	.size		.nv.reservedSmem.offset0,0x4
	.type		.nv.reservedSmem.cap,@object
	.size		.nv.reservedSmem.cap,0x4
	.type		__assertfail,@function
